	.target	sm_100a

	.elftype	@"ET_EXEC"


//--------------------- .note.nv.tkinfo           --------------------------
	.section	.note.nv.tkinfo,"",@"SHT_NOTE"
	.sectionflags	@"SHF_NOTE_NV_TKINFO"
	.tkinfo
        /*0018*/ 	.word	0x00000002
        /*0030*/ 	.string	""
        /*0030*/ 	.string	"ptxas"
        /*0030*/ 	.string	"Cuda compilation tools, release 13.0, V13.0.88"
        /*0030*/ 	.string	"Build cuda_13.0.r13.0/compiler.36424714_0"
        /*0030*/ 	.string	"-arch sm_100a -m 64 "



//--------------------- .note.nv.cuinfo           --------------------------
	.section	.note.nv.cuinfo,"",@"SHT_NOTE"
	.sectionflags	@"SHF_NOTE_NV_CUINFO"
        /*0018*/ 	.short	0x0002
        /*001a*/ 	.short	0x0064
        /*001c*/ 	.short	0x0082
	.zero		2


//--------------------- .nv.info                  --------------------------
	.section	.nv.info,"",@"SHT_CUDA_INFO"
	.align	4


	//----- nvinfo : EIATTR_REGCOUNT
	.align		4
        /*0000*/ 	.byte	0x04, 0x2f
        /*0002*/ 	.short	(.L_19 - .L_18)
	.align		4
.L_18:
        /*0004*/ 	.word	index@(_ZN7cutlass13device_kernelINS_4gemm6kernel13GemmUniversalIN4cute5tupleIJiiiiEEENS1_10collective13CollectiveMmaINS1_35MainloopSm100TmaUmmaWarpSpecializedILi2ELi2ELi4ENS5_IJNS4_1CILi4EEENSA_ILi2EEENSA_ILi1EEEEEEEENS5_IJNSA_ILi256EEENSA_ILi128EEESH_EEEfNS5_IJlSD_lEEEfSJ_NS4_8TiledMMAINS4_8MMA_AtomIJNS4_23SM100_MMA_TF32_2x1SM_SSINS_10tfloat32_tESN_fLi256ELi128ELNS4_4UMMA5MajorE0ELSP_0ELNSO_7ScaleInE0ELSQ_0EEEEEENS4_6LayoutINS5_IJSD_SD_SD_EEENS5_IJNSA_ILi0EEESV_SV_EEEEENS5_IJNS4_10UnderscoreESY_SY_EEEEENS4_28SM100_TMA_2SM_LOAD_MULTICASTENS4_14ComposedLayoutINS4_7SwizzleILi3ELi4ELi3EEENS4_18smem_ptr_flag_bitsILi32EEENST_INS5_IJNSA_ILi8EEENSA_ILi32EEEEEENS5_IJS18_SD_EEEEEEEvNS4_8identityES11_S1C_vS1D_EENS_8epilogue10collective18CollectiveEpilogueINS1F_23Sm100TmaWarpSpecializedILi4ELi2ELi16ELb1ELb0EEEJNS5_IJSH_SH_SH_EEENS5_IJNST_ISH_SD_EENST_INSA_ILi16EEESD_EEEEEfSJ_fSJ_NS1F_6fusion15FusionCallbacksIS1J_NS1P_17LinearCombinationIffffLNS_15FloatRoundStyleE2EEES1K_S1O_JEEENS4_5SM1004TMEM4LOAD26SM100_TMEM_LOAD_32dp32b16xENS4_13SM90_TMA_LOADENS12_INS13_ILi2ELi4ELi3EEES16_NST_INS5_IJS17_S1M_EEENS5_IJS1M_SD_EEEEEEENS4_39AutoVectorizingCopyWithAssumedAlignmentILi128EEENS4_14SM90_TMA_STOREES24_S26_S26_EEEvvEEEEvNT_6ParamsE)
        /*0008*/ 	.word	0x00000050


	//----- nvinfo : EIATTR_FRAME_SIZE
	.align		4
.L_19:
        /*000c*/ 	.byte	0x04, 0x11
        /*000e*/ 	.short	(.L_21 - .L_20)
	.align		4
.L_20:
        /*0010*/ 	.word	index@($__internal_2_$__cuda_sm10x_tcgen05_guardrail_trap_unallocated_columns_being_dealloced)
        /*0014*/ 	.word	0x00000000


	//----- nvinfo : EIATTR_FRAME_SIZE
	.align		4
.L_21:
        /*0018*/ 	.byte	0x04, 0x11
        /*001a*/ 	.short	(.L_23 - .L_22)
	.align		4
.L_22:
        /*001c*/ 	.word	index@($__internal_1_$__cuda_sm10x_tcgen05_guardrail_trap_phase_invalid_during_alloc)
        /*0020*/ 	.word	0x00000000


	//----- nvinfo : EIATTR_FRAME_SIZE
	.align		4
.L_23:
        /*0024*/ 	.byte	0x04, 0x11
        /*0026*/ 	.short	(.L_25 - .L_24)
	.align		4
.L_24:
        /*0028*/ 	.word	index@($__internal_0_$__cuda_sm10x_tcgen05_guardrail_trap_col_being_dealloced_not_returned_by_alloc)
        /*002c*/ 	.word	0x00000000


	//----- nvinfo : EIATTR_FRAME_SIZE
	.align		4
.L_25:
        /*0030*/ 	.byte	0x04, 0x11
        /*0032*/ 	.short	(.L_27 - .L_26)
	.align		4
.L_26:
        /*0034*/ 	.word	index@(_ZN7cutlass13device_kernelINS_4gemm6kernel13GemmUniversalIN4cute5tupleIJiiiiEEENS1_10collective13CollectiveMmaINS1_35MainloopSm100TmaUmmaWarpSpecializedILi2ELi2ELi4ENS5_IJNS4_1CILi4EEENSA_ILi2EEENSA_ILi1EEEEEEEENS5_IJNSA_ILi256EEENSA_ILi128EEESH_EEEfNS5_IJlSD_lEEEfSJ_NS4_8TiledMMAINS4_8MMA_AtomIJNS4_23SM100_MMA_TF32_2x1SM_SSINS_10tfloat32_tESN_fLi256ELi128ELNS4_4UMMA5MajorE0ELSP_0ELNSO_7ScaleInE0ELSQ_0EEEEEENS4_6LayoutINS5_IJSD_SD_SD_EEENS5_IJNSA_ILi0EEESV_SV_EEEEENS5_IJNS4_10UnderscoreESY_SY_EEEEENS4_28SM100_TMA_2SM_LOAD_MULTICASTENS4_14ComposedLayoutINS4_7SwizzleILi3ELi4ELi3EEENS4_18smem_ptr_flag_bitsILi32EEENST_INS5_IJNSA_ILi8EEENSA_ILi32EEEEEENS5_IJS18_SD_EEEEEEEvNS4_8identityES11_S1C_vS1D_EENS_8epilogue10collective18CollectiveEpilogueINS1F_23Sm100TmaWarpSpecializedILi4ELi2ELi16ELb1ELb0EEEJNS5_IJSH_SH_SH_EEENS5_IJNST_ISH_SD_EENST_INSA_ILi16EEESD_EEEEEfSJ_fSJ_NS1F_6fusion15FusionCallbacksIS1J_NS1P_17LinearCombinationIffffLNS_15FloatRoundStyleE2EEES1K_S1O_JEEENS4_5SM1004TMEM4LOAD26SM100_TMEM_LOAD_32dp32b16xENS4_13SM90_TMA_LOADENS12_INS13_ILi2ELi4ELi3EEES16_NST_INS5_IJS17_S1M_EEENS5_IJS1M_SD_EEEEEEENS4_39AutoVectorizingCopyWithAssumedAlignmentILi128EEENS4_14SM90_TMA_STOREES24_S26_S26_EEEvvEEEEvNT_6ParamsE)
        /*0038*/ 	.word	0x00000000


	//----- nvinfo : EIATTR_MIN_STACK_SIZE
	.align		4
.L_27:
        /*003c*/ 	.byte	0x04, 0x12
        /*003e*/ 	.short	(.L_29 - .L_28)
	.align		4
.L_28:
        /*0040*/ 	.word	index@(_ZN7cutlass13device_kernelINS_4gemm6kernel13GemmUniversalIN4cute5tupleIJiiiiEEENS1_10collective13CollectiveMmaINS1_35MainloopSm100TmaUmmaWarpSpecializedILi2ELi2ELi4ENS5_IJNS4_1CILi4EEENSA_ILi2EEENSA_ILi1EEEEEEEENS5_IJNSA_ILi256EEENSA_ILi128EEESH_EEEfNS5_IJlSD_lEEEfSJ_NS4_8TiledMMAINS4_8MMA_AtomIJNS4_23SM100_MMA_TF32_2x1SM_SSINS_10tfloat32_tESN_fLi256ELi128ELNS4_4UMMA5MajorE0ELSP_0ELNSO_7ScaleInE0ELSQ_0EEEEEENS4_6LayoutINS5_IJSD_SD_SD_EEENS5_IJNSA_ILi0EEESV_SV_EEEEENS5_IJNS4_10UnderscoreESY_SY_EEEEENS4_28SM100_TMA_2SM_LOAD_MULTICASTENS4_14ComposedLayoutINS4_7SwizzleILi3ELi4ELi3EEENS4_18smem_ptr_flag_bitsILi32EEENST_INS5_IJNSA_ILi8EEENSA_ILi32EEEEEENS5_IJS18_SD_EEEEEEEvNS4_8identityES11_S1C_vS1D_EENS_8epilogue10collective18CollectiveEpilogueINS1F_23Sm100TmaWarpSpecializedILi4ELi2ELi16ELb1ELb0EEEJNS5_IJSH_SH_SH_EEENS5_IJNST_ISH_SD_EENST_INSA_ILi16EEESD_EEEEEfSJ_fSJ_NS1F_6fusion15FusionCallbacksIS1J_NS1P_17LinearCombinationIffffLNS_15FloatRoundStyleE2EEES1K_S1O_JEEENS4_5SM1004TMEM4LOAD26SM100_TMEM_LOAD_32dp32b16xENS4_13SM90_TMA_LOADENS12_INS13_ILi2ELi4ELi3EEES16_NST_INS5_IJS17_S1M_EEENS5_IJS1M_SD_EEEEEEENS4_39AutoVectorizingCopyWithAssumedAlignmentILi128EEENS4_14SM90_TMA_STOREES24_S26_S26_EEEvvEEEEvNT_6ParamsE)
        /*0044*/ 	.word	0x00000000
.L_29:


//--------------------- .nv.compat                --------------------------
	.section	.nv.compat,"",@"SHT_CUDA_COMPAT_INFO"
	.align	4
        /*0000*/ 	.byte	0x02, 0x09, 0x01, 0x00, 0x02, 0x02, 0x02, 0x00, 0x02, 0x05, 0x05, 0x00, 0x03, 0x07, 0x01, 0x01
        /*0010*/ 	.byte	0x02, 0x03, 0x01, 0x00, 0x02, 0x06, 0x01, 0x00, 0x04, 0x0b, 0x08, 0x00, 0x09, 0x00, 0x00, 0x00
        /*0020*/ 	.byte	0x00, 0x00, 0x00, 0x00


//--------------------- .nv.info._ZN7cutlass13device_kernelINS_4gemm6kernel13GemmUniversalIN4cute5tupleIJiiiiEEENS1_10collective13CollectiveMmaINS1_35MainloopSm100TmaUmmaWarpSpecializedILi2ELi2ELi4ENS5_IJNS4_1CILi4EEENSA_ILi2EEENSA_ILi1EEEEEEEENS5_IJNSA_ILi256EEENSA_ILi128EEESH_EEEfNS5_IJlSD_lEEEfSJ_NS4_8TiledMMAINS4_8MMA_AtomIJNS4_23SM100_MMA_TF32_2x1SM_SSINS_10tfloat32_tESN_fLi256ELi128ELNS4_4UMMA5MajorE0ELSP_0ELNSO_7ScaleInE0ELSQ_0EEEEEENS4_6LayoutINS5_IJSD_SD_SD_EEENS5_IJNSA_ILi0EEESV_SV_EEEEENS5_IJNS4_10UnderscoreESY_SY_EEEEENS4_28SM100_TMA_2SM_LOAD_MULTICASTENS4_14ComposedLayoutINS4_7SwizzleILi3ELi4ELi3EEENS4_18smem_ptr_flag_bitsILi32EEENST_INS5_IJNSA_ILi8EEENSA_ILi32EEEEEENS5_IJS18_SD_EEEEEEEvNS4_8identityES11_S1C_vS1D_EENS_8epilogue10collective18CollectiveEpilogueINS1F_23Sm100TmaWarpSpecializedILi4ELi2ELi16ELb1ELb0EEEJNS5_IJSH_SH_SH_EEENS5_IJNST_ISH_SD_EENST_INSA_ILi16EEESD_EEEEEfSJ_fSJ_NS1F_6fusion15FusionCallbacksIS1J_NS1P_17LinearCombinationIffffLNS_15FloatRoundStyleE2EEES1K_S1O_JEEENS4_5SM1004TMEM4LOAD26SM100_TMEM_LOAD_32dp32b16xENS4_13SM90_TMA_LOADENS12_INS13_ILi2ELi4ELi3EEES16_NST_INS5_IJS17_S1M_EEENS5_IJS1M_SD_EEEEEEENS4_39AutoVectorizingCopyWithAssumedAlignmentILi128EEENS4_14SM90_TMA_STOREES24_S26_S26_EEEvvEEEEvNT_6ParamsE --------------------------
	.section	.nv.info._ZN7cutlass13device_kernelINS_4gemm6kernel13GemmUniversalIN4cute5tupleIJiiiiEEENS1_10collective13CollectiveMmaINS1_35MainloopSm100TmaUmmaWarpSpecializedILi2ELi2ELi4ENS5_IJNS4_1CILi4EEENSA_ILi2EEENSA_ILi1EEEEEEEENS5_IJNSA_ILi256EEENSA_ILi128EEESH_EEEfNS5_IJlSD_lEEEfSJ_NS4_8TiledMMAINS4_8MMA_AtomIJNS4_23SM100_MMA_TF32_2x1SM_SSINS_10tfloat32_tESN_fLi256ELi128ELNS4_4UMMA5MajorE0ELSP_0ELNSO_7ScaleInE0ELSQ_0EEEEEENS4_6LayoutINS5_IJSD_SD_SD_EEENS5_IJNSA_ILi0EEESV_SV_EEEEENS5_IJNS4_10UnderscoreESY_SY_EEEEENS4_28SM100_TMA_2SM_LOAD_MULTICASTENS4_14ComposedLayoutINS4_7SwizzleILi3ELi4ELi3EEENS4_18smem_ptr_flag_bitsILi32EEENST_INS5_IJNSA_ILi8EEENSA_ILi32EEEEEENS5_IJS18_SD_EEEEEEEvNS4_8identityES11_S1C_vS1D_EENS_8epilogue10collective18CollectiveEpilogueINS1F_23Sm100TmaWarpSpecializedILi4ELi2ELi16ELb1ELb0EEEJNS5_IJSH_SH_SH_EEENS5_IJNST_ISH_SD_EENST_INSA_ILi16EEESD_EEEEEfSJ_fSJ_NS1F_6fusion15FusionCallbacksIS1J_NS1P_17LinearCombinationIffffLNS_15FloatRoundStyleE2EEES1K_S1O_JEEENS4_5SM1004TMEM4LOAD26SM100_TMEM_LOAD_32dp32b16xENS4_13SM90_TMA_LOADENS12_INS13_ILi2ELi4ELi3EEES16_NST_INS5_IJS17_S1M_EEENS5_IJS1M_SD_EEEEEEENS4_39AutoVectorizingCopyWithAssumedAlignmentILi128EEENS4_14SM90_TMA_STOREES24_S26_S26_EEEvvEEEEvNT_6ParamsE,"",@"SHT_CUDA_INFO"
	.sectionflags	@""
	.align	4


	//----- nvinfo : EIATTR_CUDA_API_VERSION
	.align		4
        /*0000*/ 	.byte	0x04, 0x37
        /*0002*/ 	.short	(.L_31 - .L_30)
.L_30:
        /*0004*/ 	.word	0x00000082


	//----- nvinfo : EIATTR_KPARAM_INFO
	.align		4
.L_31:
        /*0008*/ 	.byte	0x04, 0x17
        /*000a*/ 	.short	(.L_33 - .L_32)
.L_32:
        /*000c*/ 	.word	0x00000000
        /*0010*/ 	.short	0x0000
        /*0012*/ 	.short	0x0000
        /*0014*/ 	.byte	0x00, 0xf0, 0x01, 0x20


	//----- nvinfo : EIATTR_AT_ENTRY_FRAGMENTS
	.align		4
.L_33:
        /*0018*/ 	.byte	0x04, 0x4f
        /*001a*/ 	.short	(.L_35 - .L_34)


	//   ....[0]....
.L_34:
        /*001c*/ 	.word	0x00000007


	//----- nvinfo : EIATTR_RESERVED_SMEM_USED
	.align		4
.L_35:
        /*0020*/ 	.byte	0x01, 0x41
	.zero		2


	//----- nvinfo : EIATTR_SPARSE_MMA_MASK
	.align		4
        /*0024*/ 	.byte	0x03, 0x50
        /*0026*/ 	.short	0x0000


	//----- nvinfo : EIATTR_TCGEN05_2CTA_USED
	.align		4
        /*0028*/ 	.byte	0x01, 0x52
	.zero		2


	//----- nvinfo : EIATTR_MAXREG_COUNT
	.align		4
        /*002c*/ 	.byte	0x03, 0x1b
        /*002e*/ 	.short	0x00ff


	//----- nvinfo : EIATTR_NUM_BARRIERS
	.align		4
        /*0030*/ 	.byte	0x02, 0x4c
        /*0032*/ 	.byte	0x07
	.zero		1


	//----- nvinfo : EIATTR_EXTERNS
	.align		4
        /*0034*/ 	.byte	0x04, 0x0f
        /*0036*/ 	.short	(.L_37 - .L_36)


	//   ....[0]....
	.align		4
.L_36:
        /*0038*/ 	.word	index@(__assertfail)


	//----- nvinfo : EIATTR_MERCURY_ISA_VERSION
	.align		4
.L_37:
        /*003c*/ 	.byte	0x03, 0x5f
        /*003e*/ 	.short	0x0101


	//----- nvinfo : EIATTR_INT_WARP_WIDE_INSTR_OFFSETS
	.align		4
        /*0040*/ 	.byte	0x04, 0x31
        /*0042*/ 	.short	(.L_39 - .L_38)


	//   ....[0]....
.L_38:
        /*0044*/ 	.word	0x00000dd0


	//   ....[1]....
        /*0048*/ 	.word	0x00000e80


	//   ....[2]....
        /*004c*/ 	.word	0x00004f20


	//   ....[3]....
        /*0050*/ 	.word	0x00004f50


	//   ....[4]....
        /*0054*/ 	.word	0x00004f70


	//   ....[5]....
        /*0058*/ 	.word	0x00005ab0


	//   ....[6]....
        /*005c*/ 	.word	0x00005b10


	//   ....[7]....
        /*0060*/ 	.word	0x00005c10


	//   ....[8]....
        /*0064*/ 	.word	0x00005c80


	//   ....[9]....
        /*0068*/ 	.word	0x00005d90


	//   ....[10]....
        /*006c*/ 	.word	0x00005e00


	//   ....[11]....
        /*0070*/ 	.word	0x00005f10


	//   ....[12]....
        /*0074*/ 	.word	0x00005f80


	//   ....[13]....
        /*0078*/ 	.word	0x000060a0


	//   ....[14]....
        /*007c*/ 	.word	0x00006120


	//   ....[15]....
        /*0080*/ 	.word	0x00006220


	//   ....[16]....
        /*0084*/ 	.word	0x000062a0


	//   ....[17]....
        /*0088*/ 	.word	0x000063a0


	//   ....[18]....
        /*008c*/ 	.word	0x00006420


	//   ....[19]....
        /*0090*/ 	.word	0x00006510


	//   ....[20]....
        /*0094*/ 	.word	0x000065a0


	//----- nvinfo : EIATTR_COOP_GROUP_MASK_REGIDS
	.align		4
.L_39:
        /*0098*/ 	.byte	0x04, 0x29
        /*009a*/ 	.short	(.L_41 - .L_40)


	//   ....[0]....
.L_40:
        /*009c*/ 	.word	0xffffffff


	//   ....[1]....
        /*00a0*/ 	.word	0xffffffff


	//   ....[2]....
        /*00a4*/ 	.word	0xffffffff


	//   ....[3]....
        /*00a8*/ 	.word	0xffffffff


	//   ....[4]....
        /*00ac*/ 	.word	0xffffffff


	//   ....[5]....
        /*00b0*/ 	.word	0xffffffff


	//   ....[6]....
        /*00b4*/ 	.word	0xffffffff


	//   ....[7]....
        /*00b8*/ 	.word	0xffffffff


	//   ....[8]....
        /*00bc*/ 	.word	0xffffffff


	//   ....[9]....
        /*00c0*/ 	.word	0xffffffff


	//   ....[10]....
        /*00c4*/ 	.word	0xffffffff


	//   ....[11]....
        /*00c8*/ 	.word	0xffffffff


	//   ....[12]....
        /*00cc*/ 	.word	0xffffffff


	//   ....[13]....
        /*00d0*/ 	.word	0xffffffff


	//----- nvinfo : EIATTR_COOP_GROUP_INSTR_OFFSETS
	.align		4
.L_41:
        /*00d4*/ 	.byte	0x04, 0x28
        /*00d6*/ 	.short	(.L_43 - .L_42)


	//   ....[0]....
.L_42:
        /*00d8*/ 	.word	0x000000d0


	//   ....[1]....
        /*00dc*/ 	.word	0x00000540


	//   ....[2]....
        /*00e0*/ 	.word	0x000006e0


	//   ....[3]....
        /*00e4*/ 	.word	0x00000880


	//   ....[4]....
        /*00e8*/ 	.word	0x00000980


	//   ....[5]....
        /*00ec*/ 	.word	0x00000af0


	//   ....[6]....
        /*00f0*/ 	.word	0x00000c90


	//   ....[7]....
        /*00f4*/ 	.word	0x00000ef0


	//   ....[8]....
        /*00f8*/ 	.word	0x00002950


	//   ....[9]....
        /*00fc*/ 	.word	0x00003730


	//   ....[10]....
        /*0100*/ 	.word	0x00003c40


	//   ....[11]....
        /*0104*/ 	.word	0x00003ef0


	//   ....[12]....
        /*0108*/ 	.word	0x00004e10


	//   ....[13]....
        /*010c*/ 	.word	0x00005030


	//----- nvinfo : EIATTR_VRC_CTA_INIT_COUNT
	.align		4
.L_43:
        /*0110*/ 	.byte	0x02, 0x4a
        /*0112*/ 	.byte	0x80
	.zero		1


	//----- nvinfo : EIATTR_SYSCALL_OFFSETS
	.align		4
        /*0114*/ 	.byte	0x04, 0x46
        /*0116*/ 	.short	(.L_45 - .L_44)


	//   ....[0]....
.L_44:
        /*0118*/ 	.word	0x00007210


	//   ....[1]....
        /*011c*/ 	.word	0x00007300


	//   ....[2]....
        /*0120*/ 	.word	0x00007a50


	//   ....[3]....
        /*0124*/ 	.word	0x000081e0


	//   ....[4]....
        /*0128*/ 	.word	0x00008940


	//   ....[5]....
        /*012c*/ 	.word	0x000090f0


	//   ....[6]....
        /*0130*/ 	.word	0x000098a0


	//   ....[7]....
        /*0134*/ 	.word	0x0000a080


	//   ....[8]....
        /*0138*/ 	.word	0x0000a830


	//   ....[9]....
        /*013c*/ 	.word	0x0000af90


	//----- nvinfo : EIATTR_MBARRIER_INSTR_OFFSETS
	.align		4
.L_45:
        /*0140*/ 	.byte	0x04, 0x39
        /*0142*/ 	.short	(.L_47 - .L_46)


	//   ....[0]....
.L_46:
        /*0144*/ 	.word	0x00000690
        /*0148*/ 	.word	0x000000ff
        /*014c*/ 	.word	0x00000000
        /*0150*/ 	.short	0x0100
        /*0152*/ 	.byte	0x04
	.zero		1


	//   ....[1]....
        /*0154*/ 	.word	0x000006a0
        /*0158*/ 	.word	0x000000ff
        /*015c*/ 	.word	0x00000010
        /*0160*/ 	.short	0x0100
        /*0162*/ 	.byte	0x04
	.zero		1


	//   ....[2]....
        /*0164*/ 	.word	0x000006b0
        /*0168*/ 	.word	0x000000ff
        /*016c*/ 	.word	0x00000008
        /*0170*/ 	.short	0x0100
        /*0172*/ 	.byte	0x04
	.zero		1


	//   ....[3]....
        /*0174*/ 	.word	0x000006c0
        /*0178*/ 	.word	0x000000ff
        /*017c*/ 	.word	0x00000018
        /*0180*/ 	.short	0x0100
        /*0182*/ 	.byte	0x04
	.zero		1


	//   ....[4]....
        /*0184*/ 	.word	0x000007f0
        /*0188*/ 	.word	0x000000ff
        /*018c*/ 	.word	0x00000020
        /*0190*/ 	.short	0x0100
        /*0192*/ 	.byte	0x04
	.zero		1


	//   ....[5]....
        /*0194*/ 	.word	0x00000800
        /*0198*/ 	.word	0x000000ff
        /*019c*/ 	.word	0x00000040
        /*01a0*/ 	.short	0x0100
        /*01a2*/ 	.byte	0x04
	.zero		1


	//   ....[6]....
        /*01a4*/ 	.word	0x00000810
        /*01a8*/ 	.word	0x000000ff
        /*01ac*/ 	.word	0x00000028
        /*01b0*/ 	.short	0x0100
        /*01b2*/ 	.byte	0x04
	.zero		1


	//   ....[7]....
        /*01b4*/ 	.word	0x00000820
        /*01b8*/ 	.word	0x000000ff
        /*01bc*/ 	.word	0x00000048
        /*01c0*/ 	.short	0x0100
        /*01c2*/ 	.byte	0x04
	.zero		1


	//   ....[8]....
        /*01c4*/ 	.word	0x00000830
        /*01c8*/ 	.word	0x000000ff
        /*01cc*/ 	.word	0x00000030
        /*01d0*/ 	.short	0x0100
        /*01d2*/ 	.byte	0x04
	.zero		1


	//   ....[9]....
        /*01d4*/ 	.word	0x00000840
        /*01d8*/ 	.word	0x000000ff
        /*01dc*/ 	.word	0x00000050
        /*01e0*/ 	.short	0x0100
        /*01e2*/ 	.byte	0x04
	.zero		1


	//   ....[10]....
        /*01e4*/ 	.word	0x00000850
        /*01e8*/ 	.word	0x000000ff
        /*01ec*/ 	.word	0x00000038
        /*01f0*/ 	.short	0x0100
        /*01f2*/ 	.byte	0x04
	.zero		1


	//   ....[11]....
        /*01f4*/ 	.word	0x00000860
        /*01f8*/ 	.word	0x000000ff
        /*01fc*/ 	.word	0x00000058
        /*0200*/ 	.short	0x0100
        /*0202*/ 	.byte	0x04
	.zero		1


	//   ....[12]....
        /*0204*/ 	.word	0x00000950
        /*0208*/ 	.word	0x000000ff
        /*020c*/ 	.word	0x00000060
        /*0210*/ 	.short	0x0100
        /*0212*/ 	.byte	0x06
	.zero		1


	//   ....[13]....
        /*0214*/ 	.word	0x00000960
        /*0218*/ 	.word	0x000000ff
        /*021c*/ 	.word	0x00000068
        /*0220*/ 	.short	0x0100
        /*0222*/ 	.byte	0x06
	.zero		1


	//   ....[14]....
        /*0224*/ 	.word	0x00000aa0
        /*0228*/ 	.word	0x000000ff
        /*022c*/ 	.word	0x00000070
        /*0230*/ 	.short	0x0100
        /*0232*/ 	.byte	0x06
	.zero		1


	//   ....[15]....
        /*0234*/ 	.word	0x00000ab0
        /*0238*/ 	.word	0x000000ff
        /*023c*/ 	.word	0x00000080
        /*0240*/ 	.short	0x0100
        /*0242*/ 	.byte	0x06
	.zero		1


	//   ....[16]....
        /*0244*/ 	.word	0x00000ac0
        /*0248*/ 	.word	0x000000ff
        /*024c*/ 	.word	0x00000078
        /*0250*/ 	.short	0x0100
        /*0252*/ 	.byte	0x06
	.zero		1


	//   ....[17]....
        /*0254*/ 	.word	0x00000ad0
        /*0258*/ 	.word	0x000000ff
        /*025c*/ 	.word	0x00000088
        /*0260*/ 	.short	0x0100
        /*0262*/ 	.byte	0x06
	.zero		1


	//   ....[18]....
        /*0264*/ 	.word	0x00000c00
        /*0268*/ 	.word	0x000000ff
        /*026c*/ 	.word	0x00000090
        /*0270*/ 	.short	0x0100
        /*0272*/ 	.byte	0x04
	.zero		1


	//   ....[19]....
        /*0274*/ 	.word	0x00000c10
        /*0278*/ 	.word	0x000000ff
        /*027c*/ 	.word	0x000000b0
        /*0280*/ 	.short	0x0100
        /*0282*/ 	.byte	0x04
	.zero		1


	//   ....[20]....
        /*0284*/ 	.word	0x00000c20
        /*0288*/ 	.word	0x000000ff
        /*028c*/ 	.word	0x00000098
        /*0290*/ 	.short	0x0100
        /*0292*/ 	.byte	0x04
	.zero		1


	//   ....[21]....
        /*0294*/ 	.word	0x00000c30
        /*0298*/ 	.word	0x000000ff
        /*029c*/ 	.word	0x000000b8
        /*02a0*/ 	.short	0x0100
        /*02a2*/ 	.byte	0x04
	.zero		1


	//   ....[22]....
        /*02a4*/ 	.word	0x00000c40
        /*02a8*/ 	.word	0x000000ff
        /*02ac*/ 	.word	0x000000a0
        /*02b0*/ 	.short	0x0100
        /*02b2*/ 	.byte	0x04
	.zero		1


	//   ....[23]....
        /*02b4*/ 	.word	0x00000c50
        /*02b8*/ 	.word	0x000000ff
        /*02bc*/ 	.word	0x000000c0
        /*02c0*/ 	.short	0x0100
        /*02c2*/ 	.byte	0x04
	.zero		1


	//   ....[24]....
        /*02c4*/ 	.word	0x00000c60
        /*02c8*/ 	.word	0x000000ff
        /*02cc*/ 	.word	0x000000a8
        /*02d0*/ 	.short	0x0100
        /*02d2*/ 	.byte	0x04
	.zero		1


	//   ....[25]....
        /*02d4*/ 	.word	0x00000c70
        /*02d8*/ 	.word	0x000000ff
        /*02dc*/ 	.word	0x000000c8
        /*02e0*/ 	.short	0x0100
        /*02e2*/ 	.byte	0x04
	.zero		1


	//   ....[26]....
        /*02e4*/ 	.word	0x00000d70
        /*02e8*/ 	.word	0x000000ff
        /*02ec*/ 	.word	0x000000d0
        /*02f0*/ 	.short	0x0100
        /*02f2*/ 	.byte	0x04
	.zero		1


	//   ....[27]....
        /*02f4*/ 	.word	0x00000d80
        /*02f8*/ 	.word	0x000000ff
        /*02fc*/ 	.word	0x000000e0
        /*0300*/ 	.short	0x0100
        /*0302*/ 	.byte	0x04
	.zero		1


	//   ....[28]....
        /*0304*/ 	.word	0x00000d90
        /*0308*/ 	.word	0x000000ff
        /*030c*/ 	.word	0x000000d8
        /*0310*/ 	.short	0x0100
        /*0312*/ 	.byte	0x04
	.zero		1


	//   ....[29]....
        /*0314*/ 	.word	0x00000da0
        /*0318*/ 	.word	0x000000ff
        /*031c*/ 	.word	0x000000e8
        /*0320*/ 	.short	0x0100
        /*0322*/ 	.byte	0x04
	.zero		1


	//   ....[30]....
        /*0324*/ 	.word	0x00000eb0
        /*0328*/ 	.word	0x000000ff
        /*032c*/ 	.word	0x000000f0
        /*0330*/ 	.short	0x0100
        /*0332*/ 	.byte	0x06
	.zero		1


	//   ....[31]....
        /*0334*/ 	.word	0x00001c60
        /*0338*/ 	.word	0x00000000
        /*033c*/ 	.word	0x000000e0
        /*0340*/ 	.short	0x010a
        /*0342*/ 	.byte	0xff
	.zero		1


	//   ....[32]....
        /*0344*/ 	.word	0x00001c90
        /*0348*/ 	.word	0x00000000
        /*034c*/ 	.word	0x000000d0
        /*0350*/ 	.short	0x0101
        /*0352*/ 	.byte	0xff
	.zero		1


	//   ....[33]....
        /*0354*/ 	.word	0x00001d60
        /*0358*/ 	.word	0x000000ff
        /*035c*/ 	.word	0x00000010
        /*0360*/ 	.short	0x010a
        /*0362*/ 	.byte	0x04
	.zero		1


	//   ....[34]....
        /*0364*/ 	.word	0x00001e30
        /*0368*/ 	.word	0x000000ff
        /*036c*/ 	.word	0x00000010
        /*0370*/ 	.short	0x010a
        /*0372*/ 	.byte	0x06
	.zero		1


	//   ....[35]....
        /*0374*/ 	.word	0x00001f90
        /*0378*/ 	.word	0x000000ff
        /*037c*/ 	.word	0x00000010
        /*0380*/ 	.short	0x010a
        /*0382*/ 	.byte	0x04
	.zero		1


	//   ....[36]....
        /*0384*/ 	.word	0x00002380
        /*0388*/ 	.word	0x000000ff
        /*038c*/ 	.word	0x00000068
        /*0390*/ 	.short	0x0101
        /*0392*/ 	.byte	0x16
	.zero		1


	//   ....[37]....
        /*0394*/ 	.word	0x000023a0
        /*0398*/ 	.word	0x000000ff
        /*039c*/ 	.word	0x00000010
        /*03a0*/ 	.short	0x010a
        /*03a2*/ 	.byte	0x04
	.zero		1


	//   ....[38]....
        /*03a4*/ 	.word	0x00002420
        /*03a8*/ 	.word	0x000000ff
        /*03ac*/ 	.word	0x00000010
        /*03b0*/ 	.short	0x010a
        /*03b2*/ 	.byte	0x06
	.zero		1


	//   ....[39]....
        /*03b4*/ 	.word	0x00002560
        /*03b8*/ 	.word	0x000000ff
        /*03bc*/ 	.word	0x00000010
        /*03c0*/ 	.short	0x010a
        /*03c2*/ 	.byte	0x04
	.zero		1


	//   ....[40]....
        /*03c4*/ 	.word	0x00002980
        /*03c8*/ 	.word	0x00000003
        /*03cc*/ 	.word	0x00000070
        /*03d0*/ 	.short	0x010a
        /*03d2*/ 	.byte	0xff
	.zero		1


	//   ....[41]....
        /*03d4*/ 	.word	0x00002ad0
        /*03d8*/ 	.word	0x00000000
        /*03dc*/ 	.word	0x00000000
        /*03e0*/ 	.short	0x0101
        /*03e2*/ 	.byte	0xff
	.zero		1


	//   ....[42]....
        /*03e4*/ 	.word	0x00003090
        /*03e8*/ 	.word	0x000000ff
        /*03ec*/ 	.word	0x00000000
        /*03f0*/ 	.short	0x010a
        /*03f2*/ 	.byte	0x04
	.zero		1


	//   ....[43]....
        /*03f4*/ 	.word	0x00003130
        /*03f8*/ 	.word	0x00000000
        /*03fc*/ 	.word	0x00000000
        /*0400*/ 	.short	0x010a
        /*0402*/ 	.byte	0xff
	.zero		1


	//   ....[44]....
        /*0404*/ 	.word	0x00003280
        /*0408*/ 	.word	0x00000000
        /*040c*/ 	.word	0x000000d0
        /*0410*/ 	.short	0x010a
        /*0412*/ 	.byte	0xff
	.zero		1


	//   ....[45]....
        /*0414*/ 	.word	0x000032f0
        /*0418*/ 	.word	0x00000000
        /*041c*/ 	.word	0x00000000
        /*0420*/ 	.short	0x0101
        /*0422*/ 	.byte	0xff
	.zero		1


	//   ....[46]....
        /*0424*/ 	.word	0x00003310
        /*0428*/ 	.word	0x000000ff
        /*042c*/ 	.word	0x00000080
        /*0430*/ 	.short	0x010a
        /*0432*/ 	.byte	0x04
	.zero		1


	//   ....[47]....
        /*0434*/ 	.word	0x00003430
        /*0438*/ 	.word	0x00000000
        /*043c*/ 	.word	0x00000070
        /*0440*/ 	.short	0x010a
        /*0442*/ 	.byte	0xff
	.zero		1


	//   ....[48]....
        /*0444*/ 	.word	0x00003530
        /*0448*/ 	.word	0x00000000
        /*044c*/ 	.word	0x00000000
        /*0450*/ 	.short	0x0101
        /*0452*/ 	.byte	0xff
	.zero		1


	//   ....[49]....
        /*0454*/ 	.word	0x000035c0
        /*0458*/ 	.word	0x000000ff
        /*045c*/ 	.word	0x00000080
        /*0460*/ 	.short	0x0106
        /*0462*/ 	.byte	0x04
	.zero		1


	//   ....[50]....
        /*0464*/ 	.word	0x000035e0
        /*0468*/ 	.word	0x000000ff
        /*046c*/ 	.word	0x00000080
        /*0470*/ 	.short	0x010a
        /*0472*/ 	.byte	0x04
	.zero		1


	//   ....[51]....
        /*0474*/ 	.word	0x00003670
        /*0478*/ 	.word	0x000000ff
        /*047c*/ 	.word	0x00000080
        /*0480*/ 	.short	0x0106
        /*0482*/ 	.byte	0x07
	.zero		1


	//   ....[52]....
        /*0484*/ 	.word	0x000036b0
        /*0488*/ 	.word	0x00000000
        /*048c*/ 	.word	0x00000080
        /*0490*/ 	.short	0x010a
        /*0492*/ 	.byte	0xff
	.zero		1


	//   ....[53]....
        /*0494*/ 	.word	0x00003920
        /*0498*/ 	.word	0x000000ff
        /*049c*/ 	.word	0x00000008
        /*04a0*/ 	.short	0x010a
        /*04a2*/ 	.byte	0x05
	.zero		1


	//   ....[54]....
        /*04a4*/ 	.word	0x00003940
        /*04a8*/ 	.word	0x000000ff
        /*04ac*/ 	.word	0x00000008
        /*04b0*/ 	.short	0x010a
        /*04b2*/ 	.byte	0x05
	.zero		1


	//   ....[55]....
        /*04b4*/ 	.word	0x00003ae0
        /*04b8*/ 	.word	0x000000ff
        /*04bc*/ 	.word	0x00000008
        /*04c0*/ 	.short	0x010a
        /*04c2*/ 	.byte	0x05
	.zero		1


	//   ....[56]....
        /*04c4*/ 	.word	0x00003b00
        /*04c8*/ 	.word	0x000000ff
        /*04cc*/ 	.word	0x00000008
        /*04d0*/ 	.short	0x010a
        /*04d2*/ 	.byte	0x05
	.zero		1


	//   ....[57]....
        /*04d4*/ 	.word	0x00003bd0
        /*04d8*/ 	.word	0x000000ff
        /*04dc*/ 	.word	0x00000000
        /*04e0*/ 	.short	0x0101
        /*04e2*/ 	.byte	0x04
	.zero		1


	//   ....[58]....
        /*04e4*/ 	.word	0x00003f90
        /*04e8*/ 	.word	0x00000003
        /*04ec*/ 	.word	0x00000070
        /*04f0*/ 	.short	0x010a
        /*04f2*/ 	.byte	0xff
	.zero		1


	//   ....[59]....
        /*04f4*/ 	.word	0x00004050
        /*04f8*/ 	.word	0x00000003
        /*04fc*/ 	.word	0x00000000
        /*0500*/ 	.short	0x0101
        /*0502*/ 	.byte	0xff
	.zero		1


	//   ....[60]....
        /*0504*/ 	.word	0x00004140
        /*0508*/ 	.word	0x000000ff
        /*050c*/ 	.word	0x00000000
        /*0510*/ 	.short	0x010a
        /*0512*/ 	.byte	0x04
	.zero		1


	//   ....[61]....
        /*0514*/ 	.word	0x00004150
        /*0518*/ 	.word	0x000000ff
        /*051c*/ 	.word	0x000000b0
        /*0520*/ 	.short	0x010a
        /*0522*/ 	.byte	0x07
	.zero		1


	//   ....[62]....
        /*0524*/ 	.word	0x00004210
        /*0528*/ 	.word	0x000000ff
        /*052c*/ 	.word	0x00000000
        /*0530*/ 	.short	0x010a
        /*0532*/ 	.byte	0x05
	.zero		1


	//   ....[63]....
        /*0534*/ 	.word	0x00004360
        /*0538*/ 	.word	0x000000ff
        /*053c*/ 	.word	0x00000000
        /*0540*/ 	.short	0x010a
        /*0542*/ 	.byte	0x07
	.zero		1


	//   ....[64]....
        /*0544*/ 	.word	0x00004ad0
        /*0548*/ 	.word	0x000000ff
        /*054c*/ 	.word	0x00000000
        /*0550*/ 	.short	0x010a
        /*0552*/ 	.byte	0x04
	.zero		1


	//   ....[65]....
        /*0554*/ 	.word	0x00004b70
        /*0558*/ 	.word	0x000000ff
        /*055c*/ 	.word	0x00000000
        /*0560*/ 	.short	0x010a
        /*0562*/ 	.byte	0x05
	.zero		1


	//   ....[66]....
        /*0564*/ 	.word	0x00004c00
        /*0568*/ 	.word	0x000000ff
        /*056c*/ 	.word	0x00000000
        /*0570*/ 	.short	0x010a
        /*0572*/ 	.byte	0x05
	.zero		1


	//   ....[67]....
        /*0574*/ 	.word	0x00004ca0
        /*0578*/ 	.word	0x00000002
        /*057c*/ 	.word	0x00000000
        /*0580*/ 	.short	0x010a
        /*0582*/ 	.byte	0xff
	.zero		1


	//   ....[68]....
        /*0584*/ 	.word	0x00004ce0
        /*0588*/ 	.word	0x00000002
        /*058c*/ 	.word	0x00000000
        /*0590*/ 	.short	0x010a
        /*0592*/ 	.byte	0xff
	.zero		1


	//   ....[69]....
        /*0594*/ 	.word	0x00004d60
        /*0598*/ 	.word	0x000000ff
        /*059c*/ 	.word	0x00000000
        /*05a0*/ 	.short	0x0101
        /*05a2*/ 	.byte	0x04
	.zero		1


	//   ....[70]....
        /*05a4*/ 	.word	0x00004da0
        /*05a8*/ 	.word	0x000000ff
        /*05ac*/ 	.word	0x000000f0
        /*05b0*/ 	.short	0x010a
        /*05b2*/ 	.byte	0x3e
	.zero		1


	//   ....[71]....
        /*05b4*/ 	.word	0x00004e00
        /*05b8*/ 	.word	0x000000ff
        /*05bc*/ 	.word	0x00000000
        /*05c0*/ 	.short	0x0101
        /*05c2*/ 	.byte	0x04
	.zero		1


	//   ....[72]....
        /*05c4*/ 	.word	0x000052a0
        /*05c8*/ 	.word	0x0000000c
        /*05cc*/ 	.word	0x00000070
        /*05d0*/ 	.short	0x010a
        /*05d2*/ 	.byte	0xff
	.zero		1


	//   ....[73]....
        /*05d4*/ 	.word	0x00005410
        /*05d8*/ 	.word	0x00000000
        /*05dc*/ 	.word	0x00000000
        /*05e0*/ 	.short	0x0101
        /*05e2*/ 	.byte	0xff
	.zero		1


	//   ....[74]....
        /*05e4*/ 	.word	0x000058b0
        /*05e8*/ 	.word	0x000000ff
        /*05ec*/ 	.word	0x00000068
        /*05f0*/ 	.short	0x010a
        /*05f2*/ 	.byte	0x15
	.zero		1


	//   ....[75]....
        /*05f4*/ 	.word	0x00005a30
        /*05f8*/ 	.word	0x000000ff
        /*05fc*/ 	.word	0x00000040
        /*0600*/ 	.short	0x010a
        /*0602*/ 	.byte	0x15
	.zero		1


	//   ....[76]....
        /*0604*/ 	.word	0x00005bc0
        /*0608*/ 	.word	0x000000ff
        /*060c*/ 	.word	0x00000020
        /*0610*/ 	.short	0x010b
        /*0612*/ 	.byte	0x15
	.zero		1


	//   ....[77]....
        /*0614*/ 	.word	0x00005bd0
        /*0618*/ 	.word	0x000000ff
        /*061c*/ 	.word	0x00000000
        /*0620*/ 	.short	0x0101
        /*0622*/ 	.byte	0x06
	.zero		1


	//   ....[78]....
        /*0624*/ 	.word	0x00005be0
        /*0628*/ 	.word	0x000000ff
        /*062c*/ 	.word	0x00000048
        /*0630*/ 	.short	0x010a
        /*0632*/ 	.byte	0x15
	.zero		1


	//   ....[79]....
        /*0634*/ 	.word	0x00005d40
        /*0638*/ 	.word	0x000000ff
        /*063c*/ 	.word	0x00000028
        /*0640*/ 	.short	0x010b
        /*0642*/ 	.byte	0x15
	.zero		1


	//   ....[80]....
        /*0644*/ 	.word	0x00005d50
        /*0648*/ 	.word	0x000000ff
        /*064c*/ 	.word	0x00000000
        /*0650*/ 	.short	0x0101
        /*0652*/ 	.byte	0x07
	.zero		1


	//   ....[81]....
        /*0654*/ 	.word	0x00005d60
        /*0658*/ 	.word	0x000000ff
        /*065c*/ 	.word	0x00000050
        /*0660*/ 	.short	0x010a
        /*0662*/ 	.byte	0x15
	.zero		1


	//   ....[82]....
        /*0664*/ 	.word	0x00005ec0
        /*0668*/ 	.word	0x000000ff
        /*066c*/ 	.word	0x00000030
        /*0670*/ 	.short	0x010b
        /*0672*/ 	.byte	0x15
	.zero		1


	//   ....[83]....
        /*0674*/ 	.word	0x00005ed0
        /*0678*/ 	.word	0x000000ff
        /*067c*/ 	.word	0x00000000
        /*0680*/ 	.short	0x0101
        /*0682*/ 	.byte	0x1d
	.zero		1


	//   ....[84]....
        /*0684*/ 	.word	0x00005ee0
        /*0688*/ 	.word	0x000000ff
        /*068c*/ 	.word	0x00000058
        /*0690*/ 	.short	0x010a
        /*0692*/ 	.byte	0x15
	.zero		1


	//   ....[85]....
        /*0694*/ 	.word	0x00006050
        /*0698*/ 	.word	0x000000ff
        /*069c*/ 	.word	0x00000038
        /*06a0*/ 	.short	0x010b
        /*06a2*/ 	.byte	0x15
	.zero		1


	//   ....[86]....
        /*06a4*/ 	.word	0x00006060
        /*06a8*/ 	.word	0x000000ff
        /*06ac*/ 	.word	0x00000000
        /*06b0*/ 	.short	0x0101
        /*06b2*/ 	.byte	0x18
	.zero		1


	//   ....[87]....
        /*06b4*/ 	.word	0x00006070
        /*06b8*/ 	.word	0x000000ff
        /*06bc*/ 	.word	0x00000040
        /*06c0*/ 	.short	0x010a
        /*06c2*/ 	.byte	0x15
	.zero		1


	//   ....[88]....
        /*06c4*/ 	.word	0x000061d0
        /*06c8*/ 	.word	0x000000ff
        /*06cc*/ 	.word	0x00000020
        /*06d0*/ 	.short	0x010b
        /*06d2*/ 	.byte	0x15
	.zero		1


	//   ....[89]....
        /*06d4*/ 	.word	0x000061e0
        /*06d8*/ 	.word	0x000000ff
        /*06dc*/ 	.word	0x00000000
        /*06e0*/ 	.short	0x0101
        /*06e2*/ 	.byte	0x06
	.zero		1


	//   ....[90]....
        /*06e4*/ 	.word	0x000061f0
        /*06e8*/ 	.word	0x000000ff
        /*06ec*/ 	.word	0x00000048
        /*06f0*/ 	.short	0x010a
        /*06f2*/ 	.byte	0x15
	.zero		1


	//   ....[91]....
        /*06f4*/ 	.word	0x00006350
        /*06f8*/ 	.word	0x000000ff
        /*06fc*/ 	.word	0x00000028
        /*0700*/ 	.short	0x010b
        /*0702*/ 	.byte	0x15
	.zero		1


	//   ....[92]....
        /*0704*/ 	.word	0x00006360
        /*0708*/ 	.word	0x000000ff
        /*070c*/ 	.word	0x00000000
        /*0710*/ 	.short	0x0101
        /*0712*/ 	.byte	0x07
	.zero		1


	//   ....[93]....
        /*0714*/ 	.word	0x00006370
        /*0718*/ 	.word	0x000000ff
        /*071c*/ 	.word	0x00000050
        /*0720*/ 	.short	0x010a
        /*0722*/ 	.byte	0x15
	.zero		1


	//   ....[94]....
        /*0724*/ 	.word	0x000064c0
        /*0728*/ 	.word	0x000000ff
        /*072c*/ 	.word	0x00000030
        /*0730*/ 	.short	0x010b
        /*0732*/ 	.byte	0x15
	.zero		1


	//   ....[95]....
        /*0734*/ 	.word	0x000064d0
        /*0738*/ 	.word	0x000000ff
        /*073c*/ 	.word	0x00000000
        /*0740*/ 	.short	0x0101
        /*0742*/ 	.byte	0x1d
	.zero		1


	//   ....[96]....
        /*0744*/ 	.word	0x000064e0
        /*0748*/ 	.word	0x000000ff
        /*074c*/ 	.word	0x00000058
        /*0750*/ 	.short	0x010a
        /*0752*/ 	.byte	0x15
	.zero		1


	//   ....[97]....
        /*0754*/ 	.word	0x000066d0
        /*0758*/ 	.word	0x000000ff
        /*075c*/ 	.word	0x00000038
        /*0760*/ 	.short	0x010b
        /*0762*/ 	.byte	0x15
	.zero		1


	//   ....[98]....
        /*0764*/ 	.word	0x000066e0
        /*0768*/ 	.word	0x000000ff
        /*076c*/ 	.word	0x00000000
        /*0770*/ 	.short	0x0101
        /*0772*/ 	.byte	0x18
	.zero		1


	//   ....[99]....
        /*0774*/ 	.word	0x00006700
        /*0778*/ 	.word	0x000000ff
        /*077c*/ 	.word	0x00000040
        /*0780*/ 	.short	0x010a
        /*0782*/ 	.byte	0x15
	.zero		1


	//   ....[100]....
        /*0784*/ 	.word	0x00006720
        /*0788*/ 	.word	0x000000ff
        /*078c*/ 	.word	0x00000048
        /*0790*/ 	.short	0x010a
        /*0792*/ 	.byte	0x15
	.zero		1


	//   ....[101]....
        /*0794*/ 	.word	0x00006740
        /*0798*/ 	.word	0x000000ff
        /*079c*/ 	.word	0x00000050
        /*07a0*/ 	.short	0x010a
        /*07a2*/ 	.byte	0x15
	.zero		1


	//   ....[102]....
        /*07a4*/ 	.word	0x00006790
        /*07a8*/ 	.word	0x00000002
        /*07ac*/ 	.word	0x00000058
        /*07b0*/ 	.short	0x010a
        /*07b2*/ 	.byte	0xff
	.zero		1


	//   ....[103]....
        /*07b4*/ 	.word	0x00006aa0
        /*07b8*/ 	.word	0x00000003
        /*07bc*/ 	.word	0x00000070
        /*07c0*/ 	.short	0x010a
        /*07c2*/ 	.byte	0xff
	.zero		1


	//   ....[104]....
        /*07c4*/ 	.word	0x00006c20
        /*07c8*/ 	.word	0x00000000
        /*07cc*/ 	.word	0x00000000
        /*07d0*/ 	.short	0x0101
        /*07d2*/ 	.byte	0xff
	.zero		1


	//   ....[105]....
        /*07d4*/ 	.word	0x00007720
        /*07d8*/ 	.word	0x000000ff
        /*07dc*/ 	.word	0x00000020
        /*07e0*/ 	.short	0x010a
        /*07e2*/ 	.byte	0x2b
	.zero		1


	//   ....[106]....
        /*07e4*/ 	.word	0x00007750
        /*07e8*/ 	.word	0x00000049
        /*07ec*/ 	.word	0x00000090
        /*07f0*/ 	.short	0x010a
        /*07f2*/ 	.byte	0xff
	.zero		1


	//   ....[107]....
        /*07f4*/ 	.word	0x00007840
        /*07f8*/ 	.word	0x000000ff
        /*07fc*/ 	.word	0x00000020
        /*0800*/ 	.short	0x010a
        /*0802*/ 	.byte	0x2b
	.zero		1


	//   ....[108]....
        /*0804*/ 	.word	0x00007930
        /*0808*/ 	.word	0x00000049
        /*080c*/ 	.word	0x00000090
        /*0810*/ 	.short	0x010a
        /*0812*/ 	.byte	0xff
	.zero		1


	//   ....[109]....
        /*0814*/ 	.word	0x00007f00
        /*0818*/ 	.word	0x00000000
        /*081c*/ 	.word	0x00000000
        /*0820*/ 	.short	0x0101
        /*0822*/ 	.byte	0xff
	.zero		1


	//   ....[110]....
        /*0824*/ 	.word	0x00007f20
        /*0828*/ 	.word	0x00000002
        /*082c*/ 	.word	0x00000020
        /*0830*/ 	.short	0x010a
        /*0832*/ 	.byte	0xff
	.zero		1


	//   ....[111]....
        /*0834*/ 	.word	0x00008000
        /*0838*/ 	.word	0x00000002
        /*083c*/ 	.word	0x00000020
        /*0840*/ 	.short	0x010a
        /*0842*/ 	.byte	0xff
	.zero		1


	//   ....[112]....
        /*0844*/ 	.word	0x00008670
        /*0848*/ 	.word	0x00000010
        /*084c*/ 	.word	0x00000000
        /*0850*/ 	.short	0x0101
        /*0852*/ 	.byte	0xff
	.zero		1


	//   ....[113]....
        /*0854*/ 	.word	0x00008690
        /*0858*/ 	.word	0x00000000
        /*085c*/ 	.word	0x00000020
        /*0860*/ 	.short	0x010a
        /*0862*/ 	.byte	0xff
	.zero		1


	//   ....[114]....
        /*0864*/ 	.word	0x00008760
        /*0868*/ 	.word	0x00000000
        /*086c*/ 	.word	0x00000020
        /*0870*/ 	.short	0x010a
        /*0872*/ 	.byte	0xff
	.zero		1


	//   ....[115]....
        /*0874*/ 	.word	0x00008de0
        /*0878*/ 	.word	0x00000010
        /*087c*/ 	.word	0x00000000
        /*0880*/ 	.short	0x0101
        /*0882*/ 	.byte	0xff
	.zero		1


	//   ....[116]....
        /*0884*/ 	.word	0x00008e00
        /*0888*/ 	.word	0x00000000
        /*088c*/ 	.word	0x00000020
        /*0890*/ 	.short	0x010a
        /*0892*/ 	.byte	0xff
	.zero		1


	//   ....[117]....
        /*0894*/ 	.word	0x00008ed0
        /*0898*/ 	.word	0x00000000
        /*089c*/ 	.word	0x00000020
        /*08a0*/ 	.short	0x010a
        /*08a2*/ 	.byte	0xff
	.zero		1


	//   ....[118]....
        /*08a4*/ 	.word	0x00009580
        /*08a8*/ 	.word	0x00000010
        /*08ac*/ 	.word	0x00000000
        /*08b0*/ 	.short	0x0101
        /*08b2*/ 	.byte	0xff
	.zero		1


	//   ....[119]....
        /*08b4*/ 	.word	0x000095a0
        /*08b8*/ 	.word	0x00000000
        /*08bc*/ 	.word	0x00000020
        /*08c0*/ 	.short	0x010a
        /*08c2*/ 	.byte	0xff
	.zero		1


	//   ....[120]....
        /*08c4*/ 	.word	0x00009670
        /*08c8*/ 	.word	0x00000000
        /*08cc*/ 	.word	0x00000020
        /*08d0*/ 	.short	0x010a
        /*08d2*/ 	.byte	0xff
	.zero		1


	//   ....[121]....
        /*08d4*/ 	.word	0x00009d60
        /*08d8*/ 	.word	0x00000010
        /*08dc*/ 	.word	0x00000000
        /*08e0*/ 	.short	0x0101
        /*08e2*/ 	.byte	0xff
	.zero		1


	//   ....[122]....
        /*08e4*/ 	.word	0x00009d80
        /*08e8*/ 	.word	0x00000000
        /*08ec*/ 	.word	0x00000020
        /*08f0*/ 	.short	0x010a
        /*08f2*/ 	.byte	0xff
	.zero		1


	//   ....[123]....
        /*08f4*/ 	.word	0x00009e50
        /*08f8*/ 	.word	0x00000000
        /*08fc*/ 	.word	0x00000020
        /*0900*/ 	.short	0x010a
        /*0902*/ 	.byte	0xff
	.zero		1


	//   ....[124]....
        /*0904*/ 	.word	0x0000a510
        /*0908*/ 	.word	0x00000010
        /*090c*/ 	.word	0x00000000
        /*0910*/ 	.short	0x0101
        /*0912*/ 	.byte	0xff
	.zero		1


	//   ....[125]....
        /*0914*/ 	.word	0x0000a530
        /*0918*/ 	.word	0x00000000
        /*091c*/ 	.word	0x00000020
        /*0920*/ 	.short	0x010a
        /*0922*/ 	.byte	0xff
	.zero		1


	//   ....[126]....
        /*0924*/ 	.word	0x0000a600
        /*0928*/ 	.word	0x00000000
        /*092c*/ 	.word	0x00000020
        /*0930*/ 	.short	0x010a
        /*0932*/ 	.byte	0xff
	.zero		1


	//   ....[127]....
        /*0934*/ 	.word	0x0000acc0
        /*0938*/ 	.word	0x00000010
        /*093c*/ 	.word	0x00000000
        /*0940*/ 	.short	0x0101
        /*0942*/ 	.byte	0xff
	.zero		1


	//   ....[128]....
        /*0944*/ 	.word	0x0000ace0
        /*0948*/ 	.word	0x00000000
        /*094c*/ 	.word	0x00000020
        /*0950*/ 	.short	0x010a
        /*0952*/ 	.byte	0xff
	.zero		1


	//   ....[129]....
        /*0954*/ 	.word	0x0000adb0
        /*0958*/ 	.word	0x00000000
        /*095c*/ 	.word	0x00000020
        /*0960*/ 	.short	0x010a
        /*0962*/ 	.byte	0xff
	.zero		1


	//   ....[130]....
        /*0964*/ 	.word	0x0000b020
        /*0968*/ 	.word	0x00000049
        /*096c*/ 	.word	0x00000000
        /*0970*/ 	.short	0x0101
        /*0972*/ 	.byte	0xff
	.zero		1


	//   ....[131]....
        /*0974*/ 	.word	0x0000b470
        /*0978*/ 	.word	0x00000000
        /*097c*/ 	.word	0x00000000
        /*0980*/ 	.short	0x0101
        /*0982*/ 	.byte	0xff
	.zero		1


	//   ....[132]....
        /*0984*/ 	.word	0x0000b740
        /*0988*/ 	.word	0x000000ff
        /*098c*/ 	.word	0x00000000
        /*0990*/ 	.short	0x0101
        /*0992*/ 	.byte	0x06
	.zero		1


	//   ....[133]....
        /*0994*/ 	.word	0x0000b760
        /*0998*/ 	.word	0x00000000
        /*099c*/ 	.word	0x000000e0
        /*09a0*/ 	.short	0x010a
        /*09a2*/ 	.byte	0xff
	.zero		1


	//   ....[134]....
        /*09a4*/ 	.word	0x0000b7c0
        /*09a8*/ 	.word	0x00000000
        /*09ac*/ 	.word	0x00000010
        /*09b0*/ 	.short	0x010a
        /*09b2*/ 	.byte	0xff
	.zero		1


	//   ....[135]....
        /*09b4*/ 	.word	0x0000b820
        /*09b8*/ 	.word	0x00000000
        /*09bc*/ 	.word	0x00000010
        /*09c0*/ 	.short	0x010a
        /*09c2*/ 	.byte	0xff
	.zero		1


	//   ....[136]....
        /*09c4*/ 	.word	0x0000b870
        /*09c8*/ 	.word	0x00000003
        /*09cc*/ 	.word	0x00000070
        /*09d0*/ 	.short	0x010a
        /*09d2*/ 	.byte	0xff
	.zero		1


	//   ....[137]....
        /*09d4*/ 	.word	0x0000b8d0
        /*09d8*/ 	.word	0x00000000
        /*09dc*/ 	.word	0x00000000
        /*09e0*/ 	.short	0x010a
        /*09e2*/ 	.byte	0xff
	.zero		1


	//   ....[138]....
        /*09e4*/ 	.word	0x0000b920
        /*09e8*/ 	.word	0x00000000
        /*09ec*/ 	.word	0x000000d0
        /*09f0*/ 	.short	0x010a
        /*09f2*/ 	.byte	0xff
	.zero		1


	//   ....[139]....
        /*09f4*/ 	.word	0x0000b980
        /*09f8*/ 	.word	0x00000000
        /*09fc*/ 	.word	0x00000080
        /*0a00*/ 	.short	0x010a
        /*0a02*/ 	.byte	0xff
	.zero		1


	//   ....[140]....
        /*0a04*/ 	.word	0x0000b9d0
        /*0a08*/ 	.word	0x00000000
        /*0a0c*/ 	.word	0x00000070
        /*0a10*/ 	.short	0x010a
        /*0a12*/ 	.byte	0xff
	.zero		1


	//   ....[141]....
        /*0a14*/ 	.word	0x0000ba30
        /*0a18*/ 	.word	0x00000000
        /*0a1c*/ 	.word	0x00000080
        /*0a20*/ 	.short	0x010a
        /*0a22*/ 	.byte	0xff
	.zero		1


	//   ....[142]....
        /*0a24*/ 	.word	0x0000ba90
        /*0a28*/ 	.word	0x00000007
        /*0a2c*/ 	.word	0x00000008
        /*0a30*/ 	.short	0x010a
        /*0a32*/ 	.byte	0xff
	.zero		1


	//   ....[143]....
        /*0a34*/ 	.word	0x0000bb80
        /*0a38*/ 	.word	0x00000005
        /*0a3c*/ 	.word	0x00000008
        /*0a40*/ 	.short	0x010a
        /*0a42*/ 	.byte	0xff
	.zero		1


	//   ....[144]....
        /*0a44*/ 	.word	0x0000bbd0
        /*0a48*/ 	.word	0x00000003
        /*0a4c*/ 	.word	0x00000070
        /*0a50*/ 	.short	0x010a
        /*0a52*/ 	.byte	0xff
	.zero		1


	//   ....[145]....
        /*0a54*/ 	.word	0x0000bc40
        /*0a58*/ 	.word	0x00000003
        /*0a5c*/ 	.word	0x000000b0
        /*0a60*/ 	.short	0x010a
        /*0a62*/ 	.byte	0xff
	.zero		1


	//   ....[146]....
        /*0a64*/ 	.word	0x0000bca0
        /*0a68*/ 	.word	0x00000003
        /*0a6c*/ 	.word	0x00000000
        /*0a70*/ 	.short	0x010a
        /*0a72*/ 	.byte	0xff
	.zero		1


	//   ....[147]....
        /*0a74*/ 	.word	0x0000bd00
        /*0a78*/ 	.word	0x00000002
        /*0a7c*/ 	.word	0x00000000
        /*0a80*/ 	.short	0x010a
        /*0a82*/ 	.byte	0xff
	.zero		1


	//   ....[148]....
        /*0a84*/ 	.word	0x0000bd60
        /*0a88*/ 	.word	0x00000002
        /*0a8c*/ 	.word	0x00000000
        /*0a90*/ 	.short	0x010a
        /*0a92*/ 	.byte	0xff
	.zero		1


	//   ....[149]....
        /*0a94*/ 	.word	0x0000bdc0
        /*0a98*/ 	.word	0x00000002
        /*0a9c*/ 	.word	0x00000000
        /*0aa0*/ 	.short	0x010a
        /*0aa2*/ 	.byte	0xff
	.zero		1


	//   ....[150]....
        /*0aa4*/ 	.word	0x0000be20
        /*0aa8*/ 	.word	0x00000002
        /*0aac*/ 	.word	0x000000f0
        /*0ab0*/ 	.short	0x010a
        /*0ab2*/ 	.byte	0xff
	.zero		1


	//   ....[151]....
        /*0ab4*/ 	.word	0x0000be70
        /*0ab8*/ 	.word	0x0000000c
        /*0abc*/ 	.word	0x00000070
        /*0ac0*/ 	.short	0x010a
        /*0ac2*/ 	.byte	0xff
	.zero		1


	//   ....[152]....
        /*0ac4*/ 	.word	0x0000bed0
        /*0ac8*/ 	.word	0x00000000
        /*0acc*/ 	.word	0x00000068
        /*0ad0*/ 	.short	0x010a
        /*0ad2*/ 	.byte	0xff
	.zero		1


	//   ....[153]....
        /*0ad4*/ 	.word	0x0000bf30
        /*0ad8*/ 	.word	0x00000000
        /*0adc*/ 	.word	0x00000040
        /*0ae0*/ 	.short	0x010a
        /*0ae2*/ 	.byte	0xff
	.zero		1


	//   ....[154]....
        /*0ae4*/ 	.word	0x0000bf90
        /*0ae8*/ 	.word	0x00000000
        /*0aec*/ 	.word	0x00000048
        /*0af0*/ 	.short	0x010a
        /*0af2*/ 	.byte	0xff
	.zero		1


	//   ....[155]....
        /*0af4*/ 	.word	0x0000bff0
        /*0af8*/ 	.word	0x00000000
        /*0afc*/ 	.word	0x00000050
        /*0b00*/ 	.short	0x010a
        /*0b02*/ 	.byte	0xff
	.zero		1


	//   ....[156]....
        /*0b04*/ 	.word	0x0000c050
        /*0b08*/ 	.word	0x00000000
        /*0b0c*/ 	.word	0x00000058
        /*0b10*/ 	.short	0x010a
        /*0b12*/ 	.byte	0xff
	.zero		1


	//   ....[157]....
        /*0b14*/ 	.word	0x0000c0b0
        /*0b18*/ 	.word	0x00000000
        /*0b1c*/ 	.word	0x00000040
        /*0b20*/ 	.short	0x010a
        /*0b22*/ 	.byte	0xff
	.zero		1


	//   ....[158]....
        /*0b24*/ 	.word	0x0000c110
        /*0b28*/ 	.word	0x00000000
        /*0b2c*/ 	.word	0x00000048
        /*0b30*/ 	.short	0x010a
        /*0b32*/ 	.byte	0xff
	.zero		1


	//   ....[159]....
        /*0b34*/ 	.word	0x0000c170
        /*0b38*/ 	.word	0x00000000
        /*0b3c*/ 	.word	0x00000050
        /*0b40*/ 	.short	0x010a
        /*0b42*/ 	.byte	0xff
	.zero		1


	//   ....[160]....
        /*0b44*/ 	.word	0x0000c1d0
        /*0b48*/ 	.word	0x00000000
        /*0b4c*/ 	.word	0x00000058
        /*0b50*/ 	.short	0x010a
        /*0b52*/ 	.byte	0xff
	.zero		1


	//   ....[161]....
        /*0b54*/ 	.word	0x0000c230
        /*0b58*/ 	.word	0x00000000
        /*0b5c*/ 	.word	0x00000040
        /*0b60*/ 	.short	0x010a
        /*0b62*/ 	.byte	0xff
	.zero		1


	//   ....[162]....
        /*0b64*/ 	.word	0x0000c290
        /*0b68*/ 	.word	0x00000000
        /*0b6c*/ 	.word	0x00000048
        /*0b70*/ 	.short	0x010a
        /*0b72*/ 	.byte	0xff
	.zero		1


	//   ....[163]....
        /*0b74*/ 	.word	0x0000c2f0
        /*0b78*/ 	.word	0x00000002
        /*0b7c*/ 	.word	0x00000050
        /*0b80*/ 	.short	0x010a
        /*0b82*/ 	.byte	0xff
	.zero		1


	//   ....[164]....
        /*0b84*/ 	.word	0x0000c340
        /*0b88*/ 	.word	0x00000003
        /*0b8c*/ 	.word	0x00000070
        /*0b90*/ 	.short	0x010a
        /*0b92*/ 	.byte	0xff
	.zero		1


	//   ....[165]....
        /*0b94*/ 	.word	0x0000c3a0
        /*0b98*/ 	.word	0x00000002
        /*0b9c*/ 	.word	0x00000020
        /*0ba0*/ 	.short	0x010a
        /*0ba2*/ 	.byte	0xff
	.zero		1


	//   ....[166]....
        /*0ba4*/ 	.word	0x0000c3f0
        /*0ba8*/ 	.word	0x00000049
        /*0bac*/ 	.word	0x00000090
        /*0bb0*/ 	.short	0x010a
        /*0bb2*/ 	.byte	0xff
	.zero		1


	//   ....[167]....
        /*0bb4*/ 	.word	0x0000c440
        /*0bb8*/ 	.word	0x00000002
        /*0bbc*/ 	.word	0x00000020
        /*0bc0*/ 	.short	0x010a
        /*0bc2*/ 	.byte	0xff
	.zero		1


	//   ....[168]....
        /*0bc4*/ 	.word	0x0000c490
        /*0bc8*/ 	.word	0x00000000
        /*0bcc*/ 	.word	0x00000020
        /*0bd0*/ 	.short	0x010a
        /*0bd2*/ 	.byte	0xff
	.zero		1


	//   ....[169]....
        /*0bd4*/ 	.word	0x0000c4e0
        /*0bd8*/ 	.word	0x00000000
        /*0bdc*/ 	.word	0x00000020
        /*0be0*/ 	.short	0x010a
        /*0be2*/ 	.byte	0xff
	.zero		1


	//   ....[170]....
        /*0be4*/ 	.word	0x0000c530
        /*0be8*/ 	.word	0x00000000
        /*0bec*/ 	.word	0x00000020
        /*0bf0*/ 	.short	0x010a
        /*0bf2*/ 	.byte	0xff
	.zero		1


	//   ....[171]....
        /*0bf4*/ 	.word	0x0000c580
        /*0bf8*/ 	.word	0x00000000
        /*0bfc*/ 	.word	0x00000020
        /*0c00*/ 	.short	0x010a
        /*0c02*/ 	.byte	0xff
	.zero		1


	//   ....[172]....
        /*0c04*/ 	.word	0x0000c5d0
        /*0c08*/ 	.word	0x00000000
        /*0c0c*/ 	.word	0x00000020
        /*0c10*/ 	.short	0x010a
        /*0c12*/ 	.byte	0xff
	.zero		1


	//   ....[173]....
        /*0c14*/ 	.word	0x0000c620
        /*0c18*/ 	.word	0x00000000
        /*0c1c*/ 	.word	0x00000020
        /*0c20*/ 	.short	0x010a
        /*0c22*/ 	.byte	0xff
	.zero		1


	//----- nvinfo : EIATTR_NUM_MBARRIERS
	.align		4
.L_47:
        /*0c24*/ 	.byte	0x03, 0x38
        /*0c26*/ 	.short	0x001f


	//----- nvinfo : EIATTR_EXIT_INSTR_OFFSETS
	.align		4
        /*0c28*/ 	.byte	0x04, 0x1c
        /*0c2a*/ 	.short	(.L_49 - .L_48)


	//   ....[0]....
.L_48:
        /*0c2c*/ 	.word	0x00003160


	//   ....[1]....
        /*0c30*/ 	.word	0x00003680


	//   ....[2]....
        /*0c34*/ 	.word	0x000036e0


	//   ....[3]....
        /*0c38*/ 	.word	0x00005040


	//   ....[4]....
        /*0c3c*/ 	.word	0x000067c0


	//   ....[5]....
        /*0c40*/ 	.word	0x00006800


	//   ....[6]....
        /*0c44*/ 	.word	0x0000b630


	//   ....[7]....
        /*0c48*/ 	.word	0x0000b6a0


	//   ....[8]....
        /*0c4c*/ 	.word	0x0000b6d0


	//   ....[9]....
        /*0c50*/ 	.word	0x0000b750


	//----- nvinfo : EIATTR_MAX_THREADS
	.align		4
.L_49:
        /*0c54*/ 	.byte	0x04, 0x05
        /*0c56*/ 	.short	(.L_51 - .L_50)
.L_50:
        /*0c58*/ 	.word	0x00000100
        /*0c5c*/ 	.word	0x00000001
        /*0c60*/ 	.word	0x00000001


	//----- nvinfo : EIATTR_CRS_STACK_SIZE
	.align		4
.L_51:
        /*0c64*/ 	.byte	0x04, 0x1e
        /*0c66*/ 	.short	(.L_53 - .L_52)
.L_52:
        /*0c68*/ 	.word	0x00000000


	//----- nvinfo : EIATTR_CBANK_PARAM_SIZE
	.align		4
.L_53:
        /*0c6c*/ 	.byte	0x03, 0x19
        /*0c6e*/ 	.short	0x0800


	//----- nvinfo : EIATTR_PARAM_CBANK
	.align		4
        /*0c70*/ 	.byte	0x04, 0x0a
        /*0c72*/ 	.short	(.L_55 - .L_54)
	.align		4
.L_54:
        /*0c74*/ 	.word	index@(.nv.constant0._ZN7cutlass13device_kernelINS_4gemm6kernel13GemmUniversalIN4cute5tupleIJiiiiEEENS1_10collective13CollectiveMmaINS1_35MainloopSm100TmaUmmaWarpSpecializedILi2ELi2ELi4ENS5_IJNS4_1CILi4EEENSA_ILi2EEENSA_ILi1EEEEEEEENS5_IJNSA_ILi256EEENSA_ILi128EEESH_EEEfNS5_IJlSD_lEEEfSJ_NS4_8TiledMMAINS4_8MMA_AtomIJNS4_23SM100_MMA_TF32_2x1SM_SSINS_10tfloat32_tESN_fLi256ELi128ELNS4_4UMMA5MajorE0ELSP_0ELNSO_7ScaleInE0ELSQ_0EEEEEENS4_6LayoutINS5_IJSD_SD_SD_EEENS5_IJNSA_ILi0EEESV_SV_EEEEENS5_IJNS4_10UnderscoreESY_SY_EEEEENS4_28SM100_TMA_2SM_LOAD_MULTICASTENS4_14ComposedLayoutINS4_7SwizzleILi3ELi4ELi3EEENS4_18smem_ptr_flag_bitsILi32EEENST_INS5_IJNSA_ILi8EEENSA_ILi32EEEEEENS5_IJS18_SD_EEEEEEEvNS4_8identityES11_S1C_vS1D_EENS_8epilogue10collective18CollectiveEpilogueINS1F_23Sm100TmaWarpSpecializedILi4ELi2ELi16ELb1ELb0EEEJNS5_IJSH_SH_SH_EEENS5_IJNST_ISH_SD_EENST_INSA_ILi16EEESD_EEEEEfSJ_fSJ_NS1F_6fusion15FusionCallbacksIS1J_NS1P_17LinearCombinationIffffLNS_15FloatRoundStyleE2EEES1K_S1O_JEEENS4_5SM1004TMEM4LOAD26SM100_TMEM_LOAD_32dp32b16xENS4_13SM90_TMA_LOADENS12_INS13_ILi2ELi4ELi3EEES16_NST_INS5_IJS17_S1M_EEENS5_IJS1M_SD_EEEEEEENS4_39AutoVectorizingCopyWithAssumedAlignmentILi128EEENS4_14SM90_TMA_STOREES24_S26_S26_EEEvvEEEEvNT_6ParamsE)
        /*0c78*/ 	.short	0x0380
        /*0c7a*/ 	.short	0x0800


	//----- nvinfo : EIATTR_SW_WAR
	.align		4
.L_55:
        /*0c7c*/ 	.byte	0x04, 0x36
        /*0c7e*/ 	.short	(.L_57 - .L_56)
.L_56:
        /*0c80*/ 	.word	0x00000008
.L_57:


//--------------------- .nv.callgraph             --------------------------
	.section	.nv.callgraph,"",@"SHT_CUDA_CALLGRAPH"
	.align	4
	.sectionentsize	8
	.align		4
        /*0000*/ 	.word	0x00000000
	.align		4
        /*0004*/ 	.word	0xffffffff
	.align		4
        /*0008*/ 	.word	index@(_ZN7cutlass13device_kernelINS_4gemm6kernel13GemmUniversalIN4cute5tupleIJiiiiEEENS1_10collective13CollectiveMmaINS1_35MainloopSm100TmaUmmaWarpSpecializedILi2ELi2ELi4ENS5_IJNS4_1CILi4EEENSA_ILi2EEENSA_ILi1EEEEEEEENS5_IJNSA_ILi256EEENSA_ILi128EEESH_EEEfNS5_IJlSD_lEEEfSJ_NS4_8TiledMMAINS4_8MMA_AtomIJNS4_23SM100_MMA_TF32_2x1SM_SSINS_10tfloat32_tESN_fLi256ELi128ELNS4_4UMMA5MajorE0ELSP_0ELNSO_7ScaleInE0ELSQ_0EEEEEENS4_6LayoutINS5_IJSD_SD_SD_EEENS5_IJNSA_ILi0EEESV_SV_EEEEENS5_IJNS4_10UnderscoreESY_SY_EEEEENS4_28SM100_TMA_2SM_LOAD_MULTICASTENS4_14ComposedLayoutINS4_7SwizzleILi3ELi4ELi3EEENS4_18smem_ptr_flag_bitsILi32EEENST_INS5_IJNSA_ILi8EEENSA_ILi32EEEEEENS5_IJS18_SD_EEEEEEEvNS4_8identityES11_S1C_vS1D_EENS_8epilogue10collective18CollectiveEpilogueINS1F_23Sm100TmaWarpSpecializedILi4ELi2ELi16ELb1ELb0EEEJNS5_IJSH_SH_SH_EEENS5_IJNST_ISH_SD_EENST_INSA_ILi16EEESD_EEEEEfSJ_fSJ_NS1F_6fusion15FusionCallbacksIS1J_NS1P_17LinearCombinationIffffLNS_15FloatRoundStyleE2EEES1K_S1O_JEEENS4_5SM1004TMEM4LOAD26SM100_TMEM_LOAD_32dp32b16xENS4_13SM90_TMA_LOADENS12_INS13_ILi2ELi4ELi3EEES16_NST_INS5_IJS17_S1M_EEENS5_IJS1M_SD_EEEEEEENS4_39AutoVectorizingCopyWithAssumedAlignmentILi128EEENS4_14SM90_TMA_STOREES24_S26_S26_EEEvvEEEEvNT_6ParamsE)
	.align		4
        /*000c*/ 	.word	index@(__assertfail)
	.align		4
        /*0010*/ 	.word	0x00000000
	.align		4
        /*0014*/ 	.word	0xfffffffe
	.align		4
        /*0018*/ 	.word	0x00000000
	.align		4
        /*001c*/ 	.word	0xfffffffd
	.align		4
        /*0020*/ 	.word	0x00000000
	.align		4
        /*0024*/ 	.word	0xfffffffc


//--------------------- .nv.constant4             --------------------------
	.section	.nv.constant4,"a",@progbits
	.align	8
	.align		8
.nv.constant4:
        /*0000*/ 	.dword	__assertfail
	.align		8
        /*0008*/ 	.dword	__unnamed_1
	.align		8
        /*0010*/ 	.dword	__unnamed_2
	.align		8
        /*0018*/ 	.dword	_ZN40_INTERNAL_4c506bd6_4_k_cu_3801f224_140694cuda3std3__45__cpo5beginE
	.align		8
        /*0020*/ 	.dword	_ZN40_INTERNAL_4c506bd6_4_k_cu_3801f224_140694cuda3std3__45__cpo3endE
	.align		8
        /*0028*/ 	.dword	_ZN40_INTERNAL_4c506bd6_4_k_cu_3801f224_140694cuda3std3__45__cpo6cbeginE
	.align		8
        /*0030*/ 	.dword	_ZN40_INTERNAL_4c506bd6_4_k_cu_3801f224_140694cuda3std3__45__cpo4cendE
	.align		8
        /*0038*/ 	.dword	_ZN40_INTERNAL_4c506bd6_4_k_cu_3801f224_140694cuda3std3__442_GLOBAL__N__4c506bd6_4_k_cu_3801f224_140696ignoreE
	.align		8
        /*0040*/ 	.dword	_ZN40_INTERNAL_4c506bd6_4_k_cu_3801f224_140694cuda3std3__419piecewise_constructE
	.align		8
        /*0048*/ 	.dword	_ZN40_INTERNAL_4c506bd6_4_k_cu_3801f224_140694cuda3std3__48in_placeE
	.align		8
        /*0050*/ 	.dword	_ZN40_INTERNAL_4c506bd6_4_k_cu_3801f224_140694cuda3std6ranges3__45__cpo4swapE
	.align		8
        /*0058*/ 	.dword	_ZN40_INTERNAL_4c506bd6_4_k_cu_3801f224_140694cuda3std6ranges3__45__cpo9iter_moveE
	.align		8
        /*0060*/ 	.dword	_ZN40_INTERNAL_4c506bd6_4_k_cu_3801f224_140694cute7productE
	.align		8
        /*0068*/ 	.dword	_ZN40_INTERNAL_4c506bd6_4_k_cu_3801f224_140694cute1_E
	.align		8
        /*0070*/ 	.dword	$str$25
	.align		8
        /*0078*/ 	.dword	$str$26
	.align		8
        /*0080*/ 	.dword	$str$27
	.align		8
        /*0088*/ 	.dword	$str$28


//--------------------- .text._ZN7cutlass13device_kernelINS_4gemm6kernel13GemmUniversalIN4cute5tupleIJiiiiEEENS1_10collective13CollectiveMmaINS1_35MainloopSm100TmaUmmaWarpSpecializedILi2ELi2ELi4ENS5_IJNS4_1CILi4EEENSA_ILi2EEENSA_ILi1EEEEEEEENS5_IJNSA_ILi256EEENSA_ILi128EEESH_EEEfNS5_IJlSD_lEEEfSJ_NS4_8TiledMMAINS4_8MMA_AtomIJNS4_23SM100_MMA_TF32_2x1SM_SSINS_10tfloat32_tESN_fLi256ELi128ELNS4_4UMMA5MajorE0ELSP_0ELNSO_7ScaleInE0ELSQ_0EEEEEENS4_6LayoutINS5_IJSD_SD_SD_EEENS5_IJNSA_ILi0EEESV_SV_EEEEENS5_IJNS4_10UnderscoreESY_SY_EEEEENS4_28SM100_TMA_2SM_LOAD_MULTICASTENS4_14ComposedLayoutINS4_7SwizzleILi3ELi4ELi3EEENS4_18smem_ptr_flag_bitsILi32EEENST_INS5_IJNSA_ILi8EEENSA_ILi32EEEEEENS5_IJS18_SD_EEEEEEEvNS4_8identityES11_S1C_vS1D_EENS_8epilogue10collective18CollectiveEpilogueINS1F_23Sm100TmaWarpSpecializedILi4ELi2ELi16ELb1ELb0EEEJNS5_IJSH_SH_SH_EEENS5_IJNST_ISH_SD_EENST_INSA_ILi16EEESD_EEEEEfSJ_fSJ_NS1F_6fusion15FusionCallbacksIS1J_NS1P_17LinearCombinationIffffLNS_15FloatRoundStyleE2EEES1K_S1O_JEEENS4_5SM1004TMEM4LOAD26SM100_TMEM_LOAD_32dp32b16xENS4_13SM90_TMA_LOADENS12_INS13_ILi2ELi4ELi3EEES16_NST_INS5_IJS17_S1M_EEENS5_IJS1M_SD_EEEEEEENS4_39AutoVectorizingCopyWithAssumedAlignmentILi128EEENS4_14SM90_TMA_STOREES24_S26_S26_EEEvvEEEEvNT_6ParamsE --------------------------
	.section	.text._ZN7cutlass13device_kernelINS_4gemm6kernel13GemmUniversalIN4cute5tupleIJiiiiEEENS1_10collective13CollectiveMmaINS1_35MainloopSm100TmaUmmaWarpSpecializedILi2ELi2ELi4ENS5_IJNS4_1CILi4EEENSA_ILi2EEENSA_ILi1EEEEEEEENS5_IJNSA_ILi256EEENSA_ILi128EEESH_EEEfNS5_IJlSD_lEEEfSJ_NS4_8TiledMMAINS4_8MMA_AtomIJNS4_23SM100_MMA_TF32_2x1SM_SSINS_10tfloat32_tESN_fLi256ELi128ELNS4_4UMMA5MajorE0ELSP_0ELNSO_7ScaleInE0ELSQ_0EEEEEENS4_6LayoutINS5_IJSD_SD_SD_EEENS5_IJNSA_ILi0EEESV_SV_EEEEENS5_IJNS4_10UnderscoreESY_SY_EEEEENS4_28SM100_TMA_2SM_LOAD_MULTICASTENS4_14ComposedLayoutINS4_7SwizzleILi3ELi4ELi3EEENS4_18smem_ptr_flag_bitsILi32EEENST_INS5_IJNSA_ILi8EEENSA_ILi32EEEEEENS5_IJS18_SD_EEEEEEEvNS4_8identityES11_S1C_vS1D_EENS_8epilogue10collective18CollectiveEpilogueINS1F_23Sm100TmaWarpSpecializedILi4ELi2ELi16ELb1ELb0EEEJNS5_IJSH_SH_SH_EEENS5_IJNST_ISH_SD_EENST_INSA_ILi16EEESD_EEEEEfSJ_fSJ_NS1F_6fusion15FusionCallbacksIS1J_NS1P_17LinearCombinationIffffLNS_15FloatRoundStyleE2EEES1K_S1O_JEEENS4_5SM1004TMEM4LOAD26SM100_TMEM_LOAD_32dp32b16xENS4_13SM90_TMA_LOADENS12_INS13_ILi2ELi4ELi3EEES16_NST_INS5_IJS17_S1M_EEENS5_IJS1M_SD_EEEEEEENS4_39AutoVectorizingCopyWithAssumedAlignmentILi128EEENS4_14SM90_TMA_STOREES24_S26_S26_EEEvvEEEEvNT_6ParamsE,"ax",@progbits
	.align	128
.text._ZN7cutlass13device_kernelINS_4gemm6kernel13GemmUniversalIN4cute5tupleIJiiiiEEENS1_10collective13CollectiveMmaINS1_35MainloopSm100TmaUmmaWarpSpecializedILi2ELi2ELi4ENS5_IJNS4_1CILi4EEENSA_ILi2EEENSA_ILi1EEEEEEEENS5_IJNSA_ILi256EEENSA_ILi128EEESH_EEEfNS5_IJlSD_lEEEfSJ_NS4_8TiledMMAINS4_8MMA_AtomIJNS4_23SM100_MMA_TF32_2x1SM_SSINS_10tfloat32_tESN_fLi256ELi128ELNS4_4UMMA5MajorE0ELSP_0ELNSO_7ScaleInE0ELSQ_0EEEEEENS4_6LayoutINS5_IJSD_SD_SD_EEENS5_IJNSA_ILi0EEESV_SV_EEEEENS5_IJNS4_10UnderscoreESY_SY_EEEEENS4_28SM100_TMA_2SM_LOAD_MULTICASTENS4_14ComposedLayoutINS4_7SwizzleILi3ELi4ELi3EEENS4_18smem_ptr_flag_bitsILi32EEENST_INS5_IJNSA_ILi8EEENSA_ILi32EEEEEENS5_IJS18_SD_EEEEEEEvNS4_8identityES11_S1C_vS1D_EENS_8epilogue10collective18CollectiveEpilogueINS1F_23Sm100TmaWarpSpecializedILi4ELi2ELi16ELb1ELb0EEEJNS5_IJSH_SH_SH_EEENS5_IJNST_ISH_SD_EENST_INSA_ILi16EEESD_EEEEEfSJ_fSJ_NS1F_6fusion15FusionCallbacksIS1J_NS1P_17LinearCombinationIffffLNS_15FloatRoundStyleE2EEES1K_S1O_JEEENS4_5SM1004TMEM4LOAD26SM100_TMEM_LOAD_32dp32b16xENS4_13SM90_TMA_LOADENS12_INS13_ILi2ELi4ELi3EEES16_NST_INS5_IJS17_S1M_EEENS5_IJS1M_SD_EEEEEEENS4_39AutoVectorizingCopyWithAssumedAlignmentILi128EEENS4_14SM90_TMA_STOREES24_S26_S26_EEEvvEEEEvNT_6ParamsE:
        .type           _ZN7cutlass13device_kernelINS_4gemm6kernel13GemmUniversalIN4cute5tupleIJiiiiEEENS1_10collective13CollectiveMmaINS1_35MainloopSm100TmaUmmaWarpSpecializedILi2ELi2ELi4ENS5_IJNS4_1CILi4EEENSA_ILi2EEENSA_ILi1EEEEEEEENS5_IJNSA_ILi256EEENSA_ILi128EEESH_EEEfNS5_IJlSD_lEEEfSJ_NS4_8TiledMMAINS4_8MMA_AtomIJNS4_23SM100_MMA_TF32_2x1SM_SSINS_10tfloat32_tESN_fLi256ELi128ELNS4_4UMMA5MajorE0ELSP_0ELNSO_7ScaleInE0ELSQ_0EEEEEENS4_6LayoutINS5_IJSD_SD_SD_EEENS5_IJNSA_ILi0EEESV_SV_EEEEENS5_IJNS4_10UnderscoreESY_SY_EEEEENS4_28SM100_TMA_2SM_LOAD_MULTICASTENS4_14ComposedLayoutINS4_7SwizzleILi3ELi4ELi3EEENS4_18smem_ptr_flag_bitsILi32EEENST_INS5_IJNSA_ILi8EEENSA_ILi32EEEEEENS5_IJS18_SD_EEEEEEEvNS4_8identityES11_S1C_vS1D_EENS_8epilogue10collective18CollectiveEpilogueINS1F_23Sm100TmaWarpSpecializedILi4ELi2ELi16ELb1ELb0EEEJNS5_IJSH_SH_SH_EEENS5_IJNST_ISH_SD_EENST_INSA_ILi16EEESD_EEEEEfSJ_fSJ_NS1F_6fusion15FusionCallbacksIS1J_NS1P_17LinearCombinationIffffLNS_15FloatRoundStyleE2EEES1K_S1O_JEEENS4_5SM1004TMEM4LOAD26SM100_TMEM_LOAD_32dp32b16xENS4_13SM90_TMA_LOADENS12_INS13_ILi2ELi4ELi3EEES16_NST_INS5_IJS17_S1M_EEENS5_IJS1M_SD_EEEEEEENS4_39AutoVectorizingCopyWithAssumedAlignmentILi128EEENS4_14SM90_TMA_STOREES24_S26_S26_EEEvvEEEEvNT_6ParamsE,@function
        .size           _ZN7cutlass13device_kernelINS_4gemm6kernel13GemmUniversalIN4cute5tupleIJiiiiEEENS1_10collective13CollectiveMmaINS1_35MainloopSm100TmaUmmaWarpSpecializedILi2ELi2ELi4ENS5_IJNS4_1CILi4EEENSA_ILi2EEENSA_ILi1EEEEEEEENS5_IJNSA_ILi256EEENSA_ILi128EEESH_EEEfNS5_IJlSD_lEEEfSJ_NS4_8TiledMMAINS4_8MMA_AtomIJNS4_23SM100_MMA_TF32_2x1SM_SSINS_10tfloat32_tESN_fLi256ELi128ELNS4_4UMMA5MajorE0ELSP_0ELNSO_7ScaleInE0ELSQ_0EEEEEENS4_6LayoutINS5_IJSD_SD_SD_EEENS5_IJNSA_ILi0EEESV_SV_EEEEENS5_IJNS4_10UnderscoreESY_SY_EEEEENS4_28SM100_TMA_2SM_LOAD_MULTICASTENS4_14ComposedLayoutINS4_7SwizzleILi3ELi4ELi3EEENS4_18smem_ptr_flag_bitsILi32EEENST_INS5_IJNSA_ILi8EEENSA_ILi32EEEEEENS5_IJS18_SD_EEEEEEEvNS4_8identityES11_S1C_vS1D_EENS_8epilogue10collective18CollectiveEpilogueINS1F_23Sm100TmaWarpSpecializedILi4ELi2ELi16ELb1ELb0EEEJNS5_IJSH_SH_SH_EEENS5_IJNST_ISH_SD_EENST_INSA_ILi16EEESD_EEEEEfSJ_fSJ_NS1F_6fusion15FusionCallbacksIS1J_NS1P_17LinearCombinationIffffLNS_15FloatRoundStyleE2EEES1K_S1O_JEEENS4_5SM1004TMEM4LOAD26SM100_TMEM_LOAD_32dp32b16xENS4_13SM90_TMA_LOADENS12_INS13_ILi2ELi4ELi3EEES16_NST_INS5_IJS17_S1M_EEENS5_IJS1M_SD_EEEEEEENS4_39AutoVectorizingCopyWithAssumedAlignmentILi128EEENS4_14SM90_TMA_STOREES24_S26_S26_EEEvvEEEEvNT_6ParamsE,(.L_x_239 - _ZN7cutlass13device_kernelINS_4gemm6kernel13GemmUniversalIN4cute5tupleIJiiiiEEENS1_10collective13CollectiveMmaINS1_35MainloopSm100TmaUmmaWarpSpecializedILi2ELi2ELi4ENS5_IJNS4_1CILi4EEENSA_ILi2EEENSA_ILi1EEEEEEEENS5_IJNSA_ILi256EEENSA_ILi128EEESH_EEEfNS5_IJlSD_lEEEfSJ_NS4_8TiledMMAINS4_8MMA_AtomIJNS4_23SM100_MMA_TF32_2x1SM_SSINS_10tfloat32_tESN_fLi256ELi128ELNS4_4UMMA5MajorE0ELSP_0ELNSO_7ScaleInE0ELSQ_0EEEEEENS4_6LayoutINS5_IJSD_SD_SD_EEENS5_IJNSA_ILi0EEESV_SV_EEEEENS5_IJNS4_10UnderscoreESY_SY_EEEEENS4_28SM100_TMA_2SM_LOAD_MULTICASTENS4_14ComposedLayoutINS4_7SwizzleILi3ELi4ELi3EEENS4_18smem_ptr_flag_bitsILi32EEENST_INS5_IJNSA_ILi8EEENSA_ILi32EEEEEENS5_IJS18_SD_EEEEEEEvNS4_8identityES11_S1C_vS1D_EENS_8epilogue10collective18CollectiveEpilogueINS1F_23Sm100TmaWarpSpecializedILi4ELi2ELi16ELb1ELb0EEEJNS5_IJSH_SH_SH_EEENS5_IJNST_ISH_SD_EENST_INSA_ILi16EEESD_EEEEEfSJ_fSJ_NS1F_6fusion15FusionCallbacksIS1J_NS1P_17LinearCombinationIffffLNS_15FloatRoundStyleE2EEES1K_S1O_JEEENS4_5SM1004TMEM4LOAD26SM100_TMEM_LOAD_32dp32b16xENS4_13SM90_TMA_LOADENS12_INS13_ILi2ELi4ELi3EEES16_NST_INS5_IJS17_S1M_EEENS5_IJS1M_SD_EEEEEEENS4_39AutoVectorizingCopyWithAssumedAlignmentILi128EEENS4_14SM90_TMA_STOREES24_S26_S26_EEEvvEEEEvNT_6ParamsE)
        .other          _ZN7cutlass13device_kernelINS_4gemm6kernel13GemmUniversalIN4cute5tupleIJiiiiEEENS1_10collective13CollectiveMmaINS1_35MainloopSm100TmaUmmaWarpSpecializedILi2ELi2ELi4ENS5_IJNS4_1CILi4EEENSA_ILi2EEENSA_ILi1EEEEEEEENS5_IJNSA_ILi256EEENSA_ILi128EEESH_EEEfNS5_IJlSD_lEEEfSJ_NS4_8TiledMMAINS4_8MMA_AtomIJNS4_23SM100_MMA_TF32_2x1SM_SSINS_10tfloat32_tESN_fLi256ELi128ELNS4_4UMMA5MajorE0ELSP_0ELNSO_7ScaleInE0ELSQ_0EEEEEENS4_6LayoutINS5_IJSD_SD_SD_EEENS5_IJNSA_ILi0EEESV_SV_EEEEENS5_IJNS4_10UnderscoreESY_SY_EEEEENS4_28SM100_TMA_2SM_LOAD_MULTICASTENS4_14ComposedLayoutINS4_7SwizzleILi3ELi4ELi3EEENS4_18smem_ptr_flag_bitsILi32EEENST_INS5_IJNSA_ILi8EEENSA_ILi32EEEEEENS5_IJS18_SD_EEEEEEEvNS4_8identityES11_S1C_vS1D_EENS_8epilogue10collective18CollectiveEpilogueINS1F_23Sm100TmaWarpSpecializedILi4ELi2ELi16ELb1ELb0EEEJNS5_IJSH_SH_SH_EEENS5_IJNST_ISH_SD_EENST_INSA_ILi16EEESD_EEEEEfSJ_fSJ_NS1F_6fusion15FusionCallbacksIS1J_NS1P_17LinearCombinationIffffLNS_15FloatRoundStyleE2EEES1K_S1O_JEEENS4_5SM1004TMEM4LOAD26SM100_TMEM_LOAD_32dp32b16xENS4_13SM90_TMA_LOADENS12_INS13_ILi2ELi4ELi3EEES16_NST_INS5_IJS17_S1M_EEENS5_IJS1M_SD_EEEEEEENS4_39AutoVectorizingCopyWithAssumedAlignmentILi128EEENS4_14SM90_TMA_STOREES24_S26_S26_EEEvvEEEEvNT_6ParamsE,@"STO_CUDA_ENTRY STV_DEFAULT"
_ZN7cutlass13device_kernelINS_4gemm6kernel13GemmUniversalIN4cute5tupleIJiiiiEEENS1_10collective13CollectiveMmaINS1_35MainloopSm100TmaUmmaWarpSpecializedILi2ELi2ELi4ENS5_IJNS4_1CILi4EEENSA_ILi2EEENSA_ILi1EEEEEEEENS5_IJNSA_ILi256EEENSA_ILi128EEESH_EEEfNS5_IJlSD_lEEEfSJ_NS4_8TiledMMAINS4_8MMA_AtomIJNS4_23SM100_MMA_TF32_2x1SM_SSINS_10tfloat32_tESN_fLi256ELi128ELNS4_4UMMA5MajorE0ELSP_0ELNSO_7ScaleInE0ELSQ_0EEEEEENS4_6LayoutINS5_IJSD_SD_SD_EEENS5_IJNSA_ILi0EEESV_SV_EEEEENS5_IJNS4_10UnderscoreESY_SY_EEEEENS4_28SM100_TMA_2SM_LOAD_MULTICASTENS4_14ComposedLayoutINS4_7SwizzleILi3ELi4ELi3EEENS4_18smem_ptr_flag_bitsILi32EEENST_INS5_IJNSA_ILi8EEENSA_ILi32EEEEEENS5_IJS18_SD_EEEEEEEvNS4_8identityES11_S1C_vS1D_EENS_8epilogue10collective18CollectiveEpilogueINS1F_23Sm100TmaWarpSpecializedILi4ELi2ELi16ELb1ELb0EEEJNS5_IJSH_SH_SH_EEENS5_IJNST_ISH_SD_EENST_INSA_ILi16EEESD_EEEEEfSJ_fSJ_NS1F_6fusion15FusionCallbacksIS1J_NS1P_17LinearCombinationIffffLNS_15FloatRoundStyleE2EEES1K_S1O_JEEENS4_5SM1004TMEM4LOAD26SM100_TMEM_LOAD_32dp32b16xENS4_13SM90_TMA_LOADENS12_INS13_ILi2ELi4ELi3EEES16_NST_INS5_IJS17_S1M_EEENS5_IJS1M_SD_EEEEEEENS4_39AutoVectorizingCopyWithAssumedAlignmentILi128EEENS4_14SM90_TMA_STOREES24_S26_S26_EEEvvEEEEvNT_6ParamsE:
[----:B------:R-:W1:Y:S01]  /*0000*/  LDC R1, c[0x0][0x37c] ;  /* 0x0000df00ff017b82 */ /* 0x000e620000000800 */
[----:B------:R-:W2:Y:S01]  /*0010*/  S2R R69, SR_TID.X ;  /* 0x0000000000457919 */ /* 0x000ea20000002100 */
[----:B------:R-:W3:Y:S06]  /*0020*/  LDCU.64 UR8, c[0x0][0x890] ;  /* 0x00011200ff0877ac */ /* 0x000eec0008000a00 */
[----:B------:R-:W4:Y:S01]  /*0030*/  S2UR UR4, SR_CgaCtaId ;  /* 0x00000000000479c3 */ /* 0x000f220000008800 */
[----:B------:R-:W-:Y:S02]  /*0040*/  PRMT R26, RZ, 0x7610, R26 ;  /* 0x00007610ff1a7816 */ /* 0x000fe4000000001a */
[----:B------:R-:W-:-:S02]  /*0050*/  ELECT P0, URZ, PT ;  /* 0x0000000000ff782f */ /* 0x000fc40003800000 */
[----:B---3--:R-:W-:-:S04]  /*0060*/  ISETP.NE.U32.AND P1, PT, RZ, UR8, PT ;  /* 0x00000008ff007c0c */ /* 0x008fc8000bf25070 */
[----:B------:R-:W-:Y:S01]  /*0070*/  ISETP.NE.AND.EX P2, PT, RZ, UR9, PT, P1 ;  /* 0x00000009ff007c0c */ /* 0x000fe2000bf45310 */
[----:B----4-:R-:W-:Y:S01]  /*0080*/  IMAD.U32 R59, RZ, RZ, UR4 ;  /* 0x00000004ff3b7e24 */ /* 0x010fe2000f8e00ff */
[----:B------:R-:W-:Y:S02]  /*0090*/  ULOP3.LUT UR5, UR4, 0x1, URZ, 0xc0, !UPT ;  /* 0x0000000104057892 */ /* 0x000fe4000f8ec0ff */
[----:B------:R-:W-:Y:S01]  /*00a0*/  ULOP3.LUT UR4, UR4, 0x1, URZ, 0x3c, !UPT ;  /* 0x0000000104047892 */ /* 0x000fe2000f8e3cff */
[----:B--2---:R-:W-:-:S03]  /*00b0*/  SHF.R.U32.HI R56, RZ, 0x5, R69 ;  /* 0x00000005ff387819 */ /* 0x004fc60000011645 */
[----:B------:R-:W-:Y:S02]  /*00c0*/  IMAD.U32 R2, RZ, RZ, UR5 ;  /* 0x00000005ff027e24 */ /* 0x000fe4000f8e00ff */
[----:B------:R-:W2:Y:S02]  /*00d0*/  SHFL.IDX PT, R0, R56, RZ, 0x1f ;  /* 0x00001fff38007589 */ /* 0x000ea400000e0000 */
[----:B--2---:R-:W-:Y:S01]  /*00e0*/  R2UR UR21, R0 ;  /* 0x00000000001572ca */ /* 0x004fe200000e0000 */
[----:B------:R-:W-:Y:S01]  /*00f0*/  IMAD.U32 R0, RZ, RZ, UR4 ;  /* 0x00000004ff007e24 */ /* 0x000fe2000f8e00ff */
[----:B-1----:R-:W-:-:S13]  /*0100*/  @P2 BRA `(.L_x_0) ;  /* 0x0000000000302947 */ /* 0x002fda0003800000 */
[----:B------:R-:W1:Y:S02]  /*0110*/  LDCU.64 UR4, c[0x0][0x888] ;  /* 0x00011100ff0477ac */ /* 0x000e640008000a00 */
[----:B-1----:R-:W-:-:S04]  /*0120*/  UISETP.NE.U32.AND UP0, UPT, UR4, URZ, UPT ;  /* 0x000000ff0400728c */ /* 0x002fc8000bf05070 */
[----:B------:R-:W-:-:S09]  /*0130*/  UISETP.NE.AND.EX UP0, UPT, UR5, URZ, UPT, UP0 ;  /* 0x000000ff0500728c */ /* 0x000fd2000bf05300 */
[----:B------:R-:W-:Y:S05]  /*0140*/  BRA.U !UP0, `(.L_x_1) ;  /* 0x0000000108147547 */ /* 0x000fea000b800000 */
[----:B------:R-:W1:Y:S01]  /*0150*/  LDC.64 R4, c[0x0][0x888] ;  /* 0x00022200ff047b82 */ /* 0x000e620000000a00 */
[----:B------:R-:W1:Y:S02]  /*0160*/  LDCU.64 UR4, c[0x0][0x358] ;  /* 0x00006b00ff0477ac */ /* 0x000e640008000a00 */
[----:B-1----:R1:W5:Y:S01]  /*0170*/  LDG.E R27, desc[UR4][R4.64] ;  /* 0x00000004041b7981 */ /* 0x002362000c1e1900 */
[----:B------:R-:W-:Y:S01]  /*0180*/  HFMA2 R26, -RZ, RZ, 0, 5.9604644775390625e-08 ;  /* 0x00000001ff1a7431 */ /* 0x000fe200000001ff */
[----:B------:R-:W-:Y:S05]  /*0190*/  BRA `(.L_x_0) ;  /* 0x00000000000c7947 */ /* 0x000fea0003800000 */
.L_x_1:
[----:B------:R-:W1:Y:S01]  /*01a0*/  LDCU UR4, c[0x0][0x880] ;  /* 0x00011000ff0477ac */ /* 0x000e620008000800 */
[----:B------:R-:W-:Y:S01]  /*01b0*/  HFMA2 R26, -RZ, RZ, 0, 5.9604644775390625e-08 ;  /* 0x00000001ff1a7431 */ /* 0x000fe200000001ff */
[----:B-1----:R-:W-:-:S07]  /*01c0*/  MOV R27, UR4 ;  /* 0x00000004001b7c02 */ /* 0x002fce0008000f00 */
.L_x_0:
[----:B------:R-:W2:Y:S02]  /*01d0*/  LDCU.64 UR4, c[0x0][0x8b0] ;  /* 0x00011600ff0477ac */ /* 0x000ea40008000a00 */
[----:B--2---:R-:W-:-:S04]  /*01e0*/  UISETP.NE.U32.AND UP0, UPT, UR4, URZ, UPT ;  /* 0x000000ff0400728c */ /* 0x004fc8000bf05070 */
[----:B------:R-:W-:-:S09]  /*01f0*/  UISETP.NE.AND.EX UP0, UPT, UR5, URZ, UPT, UP0 ;  /* 0x000000ff0500728c */ /* 0x000fd2000bf05300 */
[----:B------:R-:W-:Y:S05]  /*0200*/  BRA.U UP0, `(.L_x_2) ;  /* 0x0000000100287547 */ /* 0x000fea000b800000 */
[----:B------:R-:W2:Y:S02]  /*0210*/  LDCU.64 UR4, c[0x0][0x8a8] ;  /* 0x00011500ff0477ac */ /* 0x000ea40008000a00 */
[----:B--2---:R-:W-:-:S04]  /*0220*/  UISETP.NE.U32.AND UP0, UPT, UR4, URZ, UPT ;  /* 0x000000ff0400728c */ /* 0x004fc8000bf05070 */
[----:B------:R-:W-:-:S09]  /*0230*/  UISETP.NE.AND.EX UP0, UPT, UR5, URZ, UPT, UP0 ;  /* 0x000000ff0500728c */ /* 0x000fd2000bf05300 */
[----:B------:R-:W-:Y:S05]  /*0240*/  BRA.U !UP0, `(.L_x_3) ;  /* 0x0000000108107547 */ /* 0x000fea000b800000 */
[----:B------:R-:W2:Y:S01]  /*0250*/  LDC.64 R24, c[0x0][0x8a8] ;  /* 0x00022a00ff187b82 */ /* 0x000ea20000000a00 */
[----:B------:R-:W2:Y:S02]  /*0260*/  LDCU.64 UR4, c[0x0][0x358] ;  /* 0x00006b00ff0477ac */ /* 0x000ea40008000a00 */
[----:B--2---:R2:W5:Y:S01]  /*0270*/  LDG.E R24, desc[UR4][R24.64] ;  /* 0x0000000418187981 */ /* 0x004562000c1e1900 */
[----:B------:R-:W-:Y:S05]  /*0280*/  BRA `(.L_x_2) ;  /* 0x0000000000087947 */ /* 0x000fea0003800000 */
.L_x_3:
[----:B------:R-:W2:Y:S02]  /*0290*/  LDCU UR4, c[0x0][0x8a0] ;  /* 0x00011400ff0477ac */ /* 0x000ea40008000800 */
[----:B--2---:R-:W-:Y:S02]  /*02a0*/  MOV R24, UR4 ;  /* 0x0000000400187c02 */ /* 0x004fe40008000f00 */
.L_x_2:
[----:B------:R-:W-:Y:S01]  /*02b0*/  IMAD.U32 R3, RZ, RZ, UR21 ;  /* 0x00000015ff037e24 */ /* 0x000fe2000f8e00ff */
[----:B------:R-:W-:Y:S04]  /*02c0*/  BSSY.RECONVERGENT B0, `(.L_x_4) ;  /* 0x000000c000007945 */ /* 0x000fe80003800200 */
[C---:B------:R-:W-:Y:S02]  /*02d0*/  ISETP.NE.OR P3, PT, R3.reuse, 0x1, !P0 ;  /* 0x000000010300780c */ /* 0x040fe40004765670 */
[----:B------:R-:W-:-:S11]  /*02e0*/  ISETP.NE.OR P2, PT, R3, 0x3, !P0 ;  /* 0x000000030300780c */ /* 0x000fd60004745670 */
[----:B------:R-:W-:Y:S05]  /*02f0*/  @P3 BRA `(.L_x_5) ;  /* 0x0000000000203947 */ /* 0x000fea0003800000 */
[----:B------:R-:W3:Y:S02]  /*0300*/  LDCU.64 UR4, c[0x0][0x348] ;  /* 0x00006900ff0477ac */ /* 0x000ee40008000a00 */
[----:B---3--:R-:W-:Y:S02]  /*0310*/  UIADD3 UR6, UP1, UPT, UR4, 0x80, URZ ;  /* 0x0000008004067890 */ /* 0x008fe4000ff3e0ff */
[----:B------:R-:W-:Y:S02]  /*0320*/  UIADD3 UR4, UP0, UPT, UR4, 0x180, URZ ;  /* 0x0000018004047890 */ /* 0x000fe4000ff1e0ff */
[----:B------:R-:W-:Y:S02]  /*0330*/  UIADD3.X UR7, UPT, UPT, URZ, UR5, URZ, UP1, !UPT ;  /* 0x00000005ff077290 */ /* 0x000fe40008ffe4ff */
[----:B------:R-:W-:-:S07]  /*0340*/  UIADD3.X UR5, UPT, UPT, URZ, UR5, URZ, UP0, !UPT ;  /* 0x00000005ff057290 */ /* 0x000fce00087fe4ff */
[----:B------:R3:W-:Y:S02]  /*0350*/  UTMACCTL.PF [UR6] ;  /* 0x00000000060079b9 */ /* 0x0007e40008040000 */
[----:B------:R3:W-:Y:S02]  /*0360*/  UTMACCTL.PF [UR4] ;  /* 0x00000000040079b9 */ /* 0x0007e40008040000 */
[----:B---3--:R-:W-:Y:S01]  /*0370*/  NOP ;  /* 0x0000000000007918 */ /* 0x008fe20000000000 */
.L_x_5:
[----:B------:R-:W-:Y:S05]  /*0380*/  BSYNC.RECONVERGENT B0 ;  /* 0x0000000000007941 */ /* 0x000fea0003800200 */
.L_x_4:
[----:B------:R-:W-:Y:S04]  /*0390*/  BSSY.RECONVERGENT B0, `(.L_x_6) ;  /* 0x000000a000007945 */ /* 0x000fe80003800200 */
        /* <DEDUP_REMOVED lines=9> */
.L_x_7:
[----:B------:R-:W-:Y:S05]  /*0430*/  BSYNC.RECONVERGENT B0 ;  /* 0x0000000000007941 */ /* 0x000fea0003800200 */
.L_x_6:
[----:B------:R-:W3:Y:S01]  /*0440*/  LDCU.64 UR4, c[0x0][0x888] ;  /* 0x00011100ff0477ac */ /* 0x000ee20008000a00 */
[----:B------:R-:W-:Y:S01]  /*0450*/  ISETP.NE.AND.EX P1, PT, RZ, UR9, PT, P1 ;  /* 0x00000009ff007c0c */ /* 0x000fe2000bf25310 */
[----:B------:R-:W-:Y:S01]  /*0460*/  UPLOP3.LUT UP5, UPT, UPT, UPT, UPT, 0x80, 0x8 ;  /* 0x000000000008789c */ /* 0x000fe20003faf070 */
[----:B---3--:R-:W-:-:S04]  /*0470*/  ISETP.NE.U32.AND P2, PT, RZ, UR4, PT ;  /* 0x00000004ff007c0c */ /* 0x008fc8000bf45070 */
[----:B------:R-:W-:-:S13]  /*0480*/  ISETP.NE.AND.EX P2, PT, RZ, UR5, PT, P2 ;  /* 0x00000005ff007c0c */ /* 0x000fda000bf45320 */
[----:B------:R-:W-:Y:S05]  /*0490*/  @P2 BRA P1, `(.L_x_8) ;  /* 0x0000000000282947 */ /* 0x000fea0000800000 */
[----:B------:R-:W-:Y:S01]  /*04a0*/  UISETP.NE.U32.AND UP0, UPT, UR8, URZ, UPT ;  /* 0x000000ff0800728c */ /* 0x000fe2000bf05070 */
[----:B-----5:R-:W-:Y:S01]  /*04b0*/  FSETP.NEU.AND P1, PT, R27, RZ, PT ;  /* 0x000000ff1b00720b */ /* 0x020fe20003f2d000 */
[----:B------:R-:W-:Y:S02]  /*04c0*/  UISETP.NE.U32.AND UP2, UPT, UR4, URZ, UPT ;  /* 0x000000ff0400728c */ /* 0x000fe4000bf45070 */
[----:B------:R-:W-:Y:S02]  /*04d0*/  UISETP.NE.AND.EX UP1, UPT, UR9, URZ, UPT, UP0 ;  /* 0x000000ff0900728c */ /* 0x000fe4000bf25300 */
[----:B------:R-:W-:-:S04]  /*04e0*/  UISETP.NE.AND.EX UP0, UPT, UR5, URZ, UPT, UP2 ;  /* 0x000000ff0500728c */ /* 0x000fc8000bf05320 */
[----:B------:R-:W-:-:S04]  /*04f0*/  USEL UR4, URZ, 0xffffffff, UP0 ;  /* 0xffffffffff047887 */ /* 0x000fc80008000000 */
[----:B------:R-:W-:Y:S01]  /*0500*/  VOTEU.ANY UP0, P1 ;  /* 0x0000000000ff7886 */ /* 0x000fe20000800100 */
[----:B------:R-:W-:-:S04]  /*0510*/  @!UP1 USEL UR4, URZ, 0xffffffff, UP0 ;  /* 0xffffffffff049887 */ /* 0x000fc80008000000 */
[----:B------:R-:W-:-:S04]  /*0520*/  ULOP3.LUT UR4, UR4, 0x1, URZ, 0xc0, !UPT ;  /* 0x0000000104047892 */ /* 0x000fc8000f8ec0ff */
[----:B------:R-:W-:-:S11]  /*0530*/  UISETP.NE.U32.AND UP5, UPT, UR4, 0x1, UPT ;  /* 0x000000010400788c */ /* 0x000fd6000bfa5070 */
.L_x_8:
[----:B------:R-:W3:Y:S01]  /*0540*/  SHFL.IDX PT, R3, R56, RZ, 0x1f ;  /* 0x00001fff38037589 */ /* 0x000ee200000e0000 */
[----:B------:R-:W-:Y:S01]  /*0550*/  R2UR UR4, R2 ;  /* 0x00000000020472ca */ /* 0x000fe200000e0000 */
[----:B------:R-:W-:-:S04]  /*0560*/  UISETP.NE.AND UP0, UPT, UR21, 0x2, UPT ;  /* 0x000000021500788c */ /* 0x000fc8000bf05270 */
[----:B------:R-:W-:-:S08]  /*0570*/  USEL UR53, URZ, 0x1, UP0 ;  /* 0x00000001ff357887 */ /* 0x000fd00008000000 */
[----:B------:R-:W-:-:S06]  /*0580*/  UISETP.EQ.AND UP1, UPT, UR4, URZ, !UP0 ;  /* 0x000000ff0400728c */ /* 0x000fcc000c722270 */
[----:B------:R-:W-:Y:S02]  /*0590*/  PLOP3.LUT P4, PT, P0, PT, UP1, 0x80, 0x8 ;  /* 0x000000000008781c */ /* 0x000fe4000078f018 */
[----:B---3--:R-:W-:-:S13]  /*05a0*/  ISETP.NE.AND P1, PT, R3, RZ, PT ;  /* 0x000000ff0300720c */ /* 0x008fda0003f25270 */
[----:B------:R-:W-:Y:S05]  /*05b0*/  @P1 BRA `(.L_x_9) ;  /* 0x0000000000481947 */ /* 0x000fea0003800000 */
[----:B------:R-:W-:Y:S01]  /*05c0*/  R2UR UR5, R59 ;  /* 0x000000003b0572ca */ /* 0x000fe200000e0000 */
[----:B------:R-:W-:Y:S01]  /*05d0*/  UMOV UR4, 0x400 ;  /* 0x0000040000047882 */ /* 0x000fe20000000000 */
[----:B------:R-:W-:Y:S01]  /*05e0*/  UMOV UR8, 0x1 ;  /* 0x0000000100087882 */ /* 0x000fe20000000000 */
[----:B------:R-:W-:Y:S01]  /*05f0*/  UMOV UR6, 0x3 ;  /* 0x0000000300067882 */ /* 0x000fe20000000000 */
[----:B------:R-:W-:-:S04]  /*0600*/  UIADD3 UR8, UPT, UPT, -UR8, 0x100000, URZ ;  /* 0x0010000008087890 */ /* 0x000fc8000fffe1ff */
[----:B------:R-:W-:Y:S02]  /*0610*/  USHF.L.U32 UR9, UR8, 0xb, URZ ;  /* 0x0000000b08097899 */ /* 0x000fe400080006ff */
[----:B------:R-:W-:Y:S02]  /*0620*/  USHF.L.U32 UR8, UR8, 0x1, URZ ;  /* 0x0000000108087899 */ /* 0x000fe400080006ff */
[----:B------:R-:W-:-:S04]  /*0630*/  UIADD3 UR6, UPT, UPT, -UR6, 0x100000, URZ ;  /* 0x0010000006067890 */ /* 0x000fc8000fffe1ff */
[----:B------:R-:W-:Y:S02]  /*0640*/  USHF.L.U32 UR7, UR6, 0xb, URZ ;  /* 0x0000000b06077899 */ /* 0x000fe400080006ff */
[----:B------:R-:W-:Y:S01]  /*0650*/  USHF.L.U32 UR6, UR6, 0x1, URZ ;  /* 0x0000000106067899 */ /* 0x000fe200080006ff */
[----:B------:R-:W-:Y:S01]  /*0660*/  ELECT P1, URZ, PT ;  /* 0x0000000000ff782f */ /* 0x000fe20003820000 */
[----:B------:R-:W-:Y:S01]  /*0670*/  ULEA UR4, UR5, UR4, 0x18 ;  /* 0x0000000405047291 */ /* 0x000fe2000f8ec0ff */
[----:B------:R-:W3:Y:S11]  /*0680*/  FENCE.VIEW.ASYNC.S ;  /* 0x00000000000073c6 */ /* 0x000ef60000000000 */
[----:B---3--:R3:W4:Y:S01]  /*0690*/  SYNCS.EXCH.64 URZ, [UR4], UR8 ;  /* 0x0000000804ff75b2 */ /* 0x0087220008000100 */
[----:B------:R3:W1:Y:S01]  /*06a0*/  SYNCS.EXCH.64 URZ, [UR4+0x10], UR6 ;  /* 0x0000100604ff75b2 */ /* 0x0006620008000100 */
[----:B------:R3:W1:Y:S01]  /*06b0*/  SYNCS.EXCH.64 URZ, [UR4+0x8], UR8 ;  /* 0x0000080804ff75b2 */ /* 0x0006620008000100 */
[----:B------:R3:W1:Y:S01]  /*06c0*/  SYNCS.EXCH.64 URZ, [UR4+0x18], UR6 ;  /* 0x0000180604ff75b2 */ /* 0x0006620008000100 */
[----:B------:R-:W-:Y:S01]  /*06d0*/  NOP ;  /* 0x0000000000007918 */ /* 0x000fe20000000000 */
.L_x_9:
[----:B------:R-:W2:Y:S01]  /*06e0*/  SHFL.IDX PT, R3, R56, RZ, 0x1f ;  /* 0x00001fff38037589 */ /* 0x000ea200000e0000 */
[----:B------:R-:W-:Y:S01]  /*06f0*/  NOP ;  /* 0x0000000000007918 */ /* 0x000fe20000000000 */
[----:B--2---:R-:W-:-:S13]  /*0700*/  ISETP.NE.AND P1, PT, R3, 0x1, PT ;  /* 0x000000010300780c */ /* 0x004fda0003f25270 */
[----:B------:R-:W-:Y:S05]  /*0710*/  @P1 BRA `(.L_x_10) ;  /* 0x0000000000581947 */ /* 0x000fea0003800000 */
[----:B------:R-:W-:Y:S01]  /*0720*/  R2UR UR5, R59 ;  /* 0x000000003b0572ca */ /* 0x000fe200000e0000 */
[----:B---3--:R-:W-:Y:S01]  /*0730*/  UMOV UR4, 0x400 ;  /* 0x0000040000047882 */ /* 0x008fe20000000000 */
        /* <DEDUP_REMOVED lines=10> */
[----:B------:R-:W2:Y:S11]  /*07e0*/  FENCE.VIEW.ASYNC.S ;  /* 0x00000000000073c6 */ /* 0x000eb60000000000 */
[----:B--2---:R2:W3:Y:S01]  /*07f0*/  SYNCS.EXCH.64 URZ, [UR4+0x20], UR8 ;  /* 0x0000200804ff75b2 */ /* 0x0044e20008000100 */
[----:B------:R2:W1:Y:S01]  /*0800*/  SYNCS.EXCH.64 URZ, [UR4+0x40], UR6 ;  /* 0x0000400604ff75b2 */ /* 0x0004620008000100 */
[----:B------:R2:W1:Y:S01]  /*0810*/  SYNCS.EXCH.64 URZ, [UR4+0x28], UR8 ;  /* 0x0000280804ff75b2 */ /* 0x0004620008000100 */
[----:B------:R2:W1:Y:S01]  /*0820*/  SYNCS.EXCH.64 URZ, [UR4+0x48], UR6 ;  /* 0x0000480604ff75b2 */ /* 0x0004620008000100 */
[----:B------:R2:W1:Y:S01]  /*0830*/  SYNCS.EXCH.64 URZ, [UR4+0x30], UR8 ;  /* 0x0000300804ff75b2 */ /* 0x0004620008000100 */
[----:B------:R2:W1:Y:S01]  /*0840*/  SYNCS.EXCH.64 URZ, [UR4+0x50], UR6 ;  /* 0x0000500604ff75b2 */ /* 0x0004620008000100 */
[----:B------:R2:W1:Y:S01]  /*0850*/  SYNCS.EXCH.64 URZ, [UR4+0x38], UR8 ;  /* 0x0000380804ff75b2 */ /* 0x0004620008000100 */
[----:B------:R2:W1:Y:S01]  /*0860*/  SYNCS.EXCH.64 URZ, [UR4+0x58], UR6 ;  /* 0x0000580604ff75b2 */ /* 0x0004620008000100 */
[----:B------:R-:W-:Y:S01]  /*0870*/  NOP ;  /* 0x0000000000007918 */ /* 0x000fe20000000000 */
.L_x_10:
[----:B------:R-:W4:Y:S01]  /*0880*/  SHFL.IDX PT, R3, R56, RZ, 0x1f ;  /* 0x00001fff38037589 */ /* 0x000f2200000e0000 */
[----:B------:R-:W-:Y:S01]  /*0890*/  NOP ;  /* 0x0000000000007918 */ /* 0x000fe20000000000 */
[----:B----4-:R-:W-:-:S13]  /*08a0*/  ISETP.NE.AND P1, PT, R3, 0x3, PT ;  /* 0x000000030300780c */ /* 0x010fda0003f25270 */
[----:B------:R-:W-:Y:S05]  /*08b0*/  @P1 BRA `(.L_x_11) ;  /* 0x0000000000301947 */ /* 0x000fea0003800000 */
[----:B------:R-:W-:Y:S01]  /*08c0*/  R2UR UR5, R59 ;  /* 0x000000003b0572ca */ /* 0x000fe200000e0000 */
[----:B--23--:R-:W-:Y:S01]  /*08d0*/  UMOV UR6, 0x400 ;  /* 0x0000040000067882 */ /* 0x00cfe20000000000 */
[----:B------:R-:W-:Y:S01]  /*08e0*/  UMOV UR4, 0x20 ;  /* 0x0000002000047882 */ /* 0x000fe20000000000 */
[----:B------:R-:W-:-:S10]  /*08f0*/  ELECT P1, URZ, PT ;  /* 0x0000000000ff782f */ /* 0x000fd40003820000 */
[----:B------:R-:W-:Y:S02]  /*0900*/  ULEA UR6, UR5, UR6, 0x18 ;  /* 0x0000000605067291 */ /* 0x000fe4000f8ec0ff */
[----:B------:R-:W-:-:S04]  /*0910*/  UIADD3 UR4, UPT, UPT, -UR4, 0x100000, URZ ;  /* 0x0010000004047890 */ /* 0x000fc8000fffe1ff */
[----:B------:R-:W-:Y:S02]  /*0920*/  USHF.L.U32 UR5, UR4, 0xb, URZ ;  /* 0x0000000b04057899 */ /* 0x000fe400080006ff */
[----:B------:R-:W-:Y:S01]  /*0930*/  USHF.L.U32 UR4, UR4, 0x1, URZ ;  /* 0x0000000104047899 */ /* 0x000fe200080006ff */
[----:B------:R-:W2:Y:S11]  /*0940*/  FENCE.VIEW.ASYNC.S ;  /* 0x00000000000073c6 */ /* 0x000eb60000000000 */
[----:B--2---:R4:W2:Y:S01]  /*0950*/  SYNCS.EXCH.64 URZ, [UR6+0x60], UR4 ;  /* 0x0000600406ff75b2 */ /* 0x0048a20008000100 */
[----:B------:R4:W3:Y:S02]  /*0960*/  SYNCS.EXCH.64 URZ, [UR6+0x68], UR4 ;  /* 0x0000680406ff75b2 */ /* 0x0008e40008000100 */
[----:B----4-:R-:W-:Y:S01]  /*0970*/  NOP ;  /* 0x0000000000007918 */ /* 0x010fe20000000000 */
.L_x_11:
[----:B------:R-:W4:Y:S01]  /*0980*/  SHFL.IDX PT, R3, R56, RZ, 0x1f ;  /* 0x00001fff38037589 */ /* 0x000f2200000e0000 */
[----:B------:R-:W-:Y:S01]  /*0990*/  NOP ;  /* 0x0000000000007918 */ /* 0x000fe20000000000 */
[----:B----4-:R-:W-:-:S13]  /*09a0*/  ISETP.NE.AND P1, PT, R3, 0x4, PT ;  /* 0x000000040300780c */ /* 0x010fda0003f25270 */
[----:B------:R-:W-:Y:S05]  /*09b0*/  @P1 BRA `(.L_x_12) ;  /* 0x00000000004c1947 */ /* 0x000fea0003800000 */
[----:B------:R-:W-:Y:S01]  /*09c0*/  R2UR UR5, R59 ;  /* 0x000000003b0572ca */ /* 0x000fe200000e0000 */
[----:B--23--:R-:W-:Y:S01]  /*09d0*/  UMOV UR4, 0x720 ;  /* 0x0000072000047882 */ /* 0x00cfe20000000000 */
[----:B------:R-:W-:Y:S01]  /*09e0*/  UMOV UR6, 0x400 ;  /* 0x0000040000067882 */ /* 0x000fe20000000000 */
[----:B------:R-:W-:Y:S01]  /*09f0*/  USEL UR4, UR4, 0x620, UP5 ;  /* 0x0000062004047887 */ /* 0x000fe2000a800000 */
[----:B------:R-:W-:Y:S01]  /*0a00*/  UMOV UR8, 0x1 ;  /* 0x0000000100087882 */ /* 0x000fe20000000000 */
[----:B------:R-:W-:Y:S01]  /*0a10*/  ELECT P1, URZ, PT ;  /* 0x0000000000ff782f */ /* 0x000fe20003820000 */
[----:B------:R-:W-:-:S04]  /*0a20*/  UIADD3 UR8, UPT, UPT, -UR8, 0x100000, URZ ;  /* 0x0010000008087890 */ /* 0x000fc8000fffe1ff */
[----:B------:R-:W-:Y:S02]  /*0a30*/  USHF.L.U32 UR9, UR8, 0xb, URZ ;  /* 0x0000000b08097899 */ /* 0x000fe400080006ff */
[----:B------:R-:W-:Y:S02]  /*0a40*/  USHF.L.U32 UR8, UR8, 0x1, URZ ;  /* 0x0000000108087899 */ /* 0x000fe400080006ff */
[----:B------:R-:W-:Y:S02]  /*0a50*/  ULEA UR6, UR5, UR6, 0x18 ;  /* 0x0000000605067291 */ /* 0x000fe4000f8ec0ff */
[----:B------:R-:W-:-:S04]  /*0a60*/  UIADD3 UR4, UPT, UPT, -UR4, 0x100000, URZ ;  /* 0x0010000004047890 */ /* 0x000fc8000fffe1ff */
[----:B------:R-:W-:Y:S02]  /*0a70*/  USHF.L.U32 UR5, UR4, 0xb, URZ ;  /* 0x0000000b04057899 */ /* 0x000fe400080006ff */
[----:B------:R-:W-:Y:S01]  /*0a80*/  USHF.L.U32 UR4, UR4, 0x1, URZ ;  /* 0x0000000104047899 */ /* 0x000fe200080006ff */
[----:B------:R-:W2:Y:S03]  /*0a90*/  FENCE.VIEW.ASYNC.S ;  /* 0x00000000000073c6 */ /* 0x000ea60000000000 */
[----:B--2---:R4:W2:Y:S08]  /*0aa0*/  SYNCS.EXCH.64 URZ, [UR6+0x70], UR8 ;  /* 0x0000700806ff75b2 */ /* 0x0048b00008000100 */
[----:B------:R4:W3:Y:S01]  /*0ab0*/  SYNCS.EXCH.64 URZ, [UR6+0x80], UR4 ;  /* 0x0000800406ff75b2 */ /* 0x0008e20008000100 */
[----:B------:R4:W1:Y:S01]  /*0ac0*/  SYNCS.EXCH.64 URZ, [UR6+0x78], UR8 ;  /* 0x0000780806ff75b2 */ /* 0x0008620008000100 */
[----:B------:R4:W1:Y:S02]  /*0ad0*/  SYNCS.EXCH.64 URZ, [UR6+0x88], UR4 ;  /* 0x0000880406ff75b2 */ /* 0x0008640008000100 */
[----:B----4-:R-:W-:Y:S01]  /*0ae0*/  NOP ;  /* 0x0000000000007918 */ /* 0x010fe20000000000 */
.L_x_12:
[----:B------:R-:W4:Y:S01]  /*0af0*/  SHFL.IDX PT, R3, R56, RZ, 0x1f ;  /* 0x00001fff38037589 */ /* 0x000f2200000e0000 */
[----:B------:R-:W-:Y:S01]  /*0b00*/  NOP ;  /* 0x0000000000007918 */ /* 0x000fe20000000000 */
[----:B----4-:R-:W-:-:S13]  /*0b10*/  ISETP.NE.AND P1, PT, R3, 0x5, PT ;  /* 0x000000050300780c */ /* 0x010fda0003f25270 */
[----:B------:R-:W-:Y:S05]  /*0b20*/  @P1 BRA `(.L_x_13) ;  /* 0x0000000000581947 */ /* 0x000fea0003800000 */
[----:B------:R-:W-:Y:S01]  /*0b30*/  R2UR UR5, R59 ;  /* 0x000000003b0572ca */ /* 0x000fe200000e0000 */
[----:B--23--:R-:W-:Y:S01]  /*0b40*/  UMOV UR4, 0x400 ;  /* 0x0000040000047882 */ /* 0x00cfe20000000000 */
        /* <DEDUP_REMOVED lines=11> */
[----:B--2---:R4:W2:Y:S01]  /*0c00*/  SYNCS.EXCH.64 URZ, [UR4+0x90], UR6 ;  /* 0x0000900604ff75b2 */ /* 0x0048a20008000100 */
[----:B------:R4:W3:Y:S01]  /*0c10*/  SYNCS.EXCH.64 URZ, [UR4+0xb0], UR8 ;  /* 0x0000b00804ff75b2 */ /* 0x0008e20008000100 */
[----:B------:R4:W1:Y:S01]  /*0c20*/  SYNCS.EXCH.64 URZ, [UR4+0x98], UR6 ;  /* 0x0000980604ff75b2 */ /* 0x0008620008000100 */
[----:B------:R4:W1:Y:S01]  /*0c30*/  SYNCS.EXCH.64 URZ, [UR4+0xb8], UR8 ;  /* 0x0000b80804ff75b2 */ /* 0x0008620008000100 */
[----:B------:R4:W1:Y:S01]  /*0c40*/  SYNCS.EXCH.64 URZ, [UR4+0xa0], UR6 ;  /* 0x0000a00604ff75b2 */ /* 0x0008620008000100 */
[----:B------:R4:W1:Y:S01]  /*0c50*/  SYNCS.EXCH.64 URZ, [UR4+0xc0], UR8 ;  /* 0x0000c00804ff75b2 */ /* 0x0008620008000100 */
[----:B------:R4:W1:Y:S01]  /*0c60*/  SYNCS.EXCH.64 URZ, [UR4+0xa8], UR6 ;  /* 0x0000a80604ff75b2 */ /* 0x0008620008000100 */
[----:B------:R4:W1:Y:S02]  /*0c70*/  SYNCS.EXCH.64 URZ, [UR4+0xc8], UR8 ;  /* 0x0000c80804ff75b2 */ /* 0x0008640008000100 */
[----:B----4-:R-:W-:Y:S01]  /*0c80*/  NOP ;  /* 0x0000000000007918 */ /* 0x010fe20000000000 */
.L_x_13:
[----:B------:R-:W4:Y:S01]  /*0c90*/  SHFL.IDX PT, R3, R56, RZ, 0x1f ;  /* 0x00001fff38037589 */ /* 0x000f2200000e0000 */
[----:B------:R-:W-:Y:S01]  /*0ca0*/  ISETP.NE.OR P0, PT, RZ, UR21, !P0 ;  /* 0x00000015ff007c0c */ /* 0x000fe2000c705670 */
[----:B------:R-:W-:Y:S01]  /*0cb0*/  NOP ;  /* 0x0000000000007918 */ /* 0x000fe20000000000 */
[----:B----4-:R-:W-:-:S13]  /*0cc0*/  ISETP.NE.AND P1, PT, R3, 0x3, PT ;  /* 0x000000030300780c */ /* 0x010fda0003f25270 */
[----:B------:R-:W-:Y:S05]  /*0cd0*/  @P1 BRA `(.L_x_14) ;  /* 0x0000000000381947 */ /* 0x000fea0003800000 */
[----:B------:R-:W-:Y:S01]  /*0ce0*/  R2UR UR5, R59 ;  /* 0x000000003b0572ca */ /* 0x000fe200000e0000 */
[----:B--23--:R-:W-:Y:S01]  /*0cf0*/  UMOV UR4, 0x400 ;  /* 0x0000040000047882 */ /* 0x00cfe20000000000 */
[----:B------:R-:W-:Y:S01]  /*0d00*/  UMOV UR6, 0x20 ;  /* 0x0000002000067882 */ /* 0x000fe20000000000 */
[----:B------:R-:W-:Y:S01]  /*0d10*/  ELECT P1, URZ, PT ;  /* 0x0000000000ff782f */ /* 0x000fe20003820000 */
[----:B------:R-:W-:-:S04]  /*0d20*/  UIADD3 UR6, UPT, UPT, -UR6, 0x100000, URZ ;  /* 0x0010000006067890 */ /* 0x000fc8000fffe1ff */
[----:B------:R-:W-:Y:S02]  /*0d30*/  USHF.L.U32 UR7, UR6, 0xb, URZ ;  /* 0x0000000b06077899 */ /* 0x000fe400080006ff */
[----:B------:R-:W-:-:S03]  /*0d40*/  USHF.L.U32 UR6, UR6, 0x1, URZ ;  /* 0x0000000106067899 */ /* 0x000fc600080006ff */
[----:B------:R-:W-:Y:S01]  /*0d50*/  ULEA UR4, UR5, UR4, 0x18 ;  /* 0x0000000405047291 */ /* 0x000fe2000f8ec0ff */
[----:B------:R-:W2:Y:S11]  /*0d60*/  FENCE.VIEW.ASYNC.S ;  /* 0x00000000000073c6 */ /* 0x000eb60000000000 */
[----:B--2---:R4:W2:Y:S01]  /*0d70*/  SYNCS.EXCH.64 URZ, [UR4+0xd0], UR6 ;  /* 0x0000d00604ff75b2 */ /* 0x0048a20008000100 */
[----:B------:R4:W3:Y:S01]  /*0d80*/  SYNCS.EXCH.64 URZ, [UR4+0xe0], UR6 ;  /* 0x0000e00604ff75b2 */ /* 0x0008e20008000100 */
[----:B------:R4:W1:Y:S01]  /*0d90*/  SYNCS.EXCH.64 URZ, [UR4+0xd8], UR6 ;  /* 0x0000d80604ff75b2 */ /* 0x0008620008000100 */
[----:B------:R4:W1:Y:S02]  /*0da0*/  SYNCS.EXCH.64 URZ, [UR4+0xe8], UR6 ;  /* 0x0000e80604ff75b2 */ /* 0x0008640008000100 */
[----:B----4-:R-:W-:Y:S01]  /*0db0*/  NOP ;  /* 0x0000000000007918 */ /* 0x010fe20000000000 */
.L_x_14:
[----:B--23--:R-:W-:Y:S01]  /*0dc0*/  R2UR UR7, R59 ;  /* 0x000000003b0772ca */ /* 0x00cfe200000e0000 */
[----:B------:R-:W-:Y:S01]  /*0dd0*/  VOTEU.ALL UP0, P0 ;  /* 0x0000000000ff7886 */ /* 0x000fe20000000000 */
[----:B------:R-:W-:Y:S01]  /*0de0*/  UMOV UR4, 0x20 ;  /* 0x0000002000047882 */ /* 0x000fe20000000000 */
[----:B------:R-:W2:Y:S01]  /*0df0*/  LDCU UR28, c[0x0][0x36c] ;  /* 0x00006d80ff1c77ac */ /* 0x000ea20008000800 */
[----:B------:R-:W-:Y:S01]  /*0e00*/  NOP ;  /* 0x0000000000007918 */ /* 0x000fe20000000000 */
[----:B-1----:R-:W-:Y:S01]  /*0e10*/  LOP3.LUT R5, R69, 0x1f, RZ, 0xc0, !PT ;  /* 0x0000001f45057812 */ /* 0x002fe200078ec0ff */
[----:B------:R-:W-:Y:S01]  /*0e20*/  @!UP0 UMOV UR6, 0x400 ;  /* 0x0000040000068882 */ /* 0x000fe20000000000 */
[----:B------:R-:W-:-:S04]  /*0e30*/  @!UP0 UIADD3 UR4, UPT, UPT, -UR4, 0x100000, URZ ;  /* 0x0010000004048890 */ /* 0x000fc8000fffe1ff */
[----:B------:R-:W-:Y:S02]  /*0e40*/  @!UP0 USHF.L.U32 UR5, UR4, 0xb, URZ ;  /* 0x0000000b04058899 */ /* 0x000fe400080006ff */
[----:B------:R-:W-:Y:S02]  /*0e50*/  @!UP0 USHF.L.U32 UR4, UR4, 0x1, URZ ;  /* 0x0000000104048899 */ /* 0x000fe400080006ff */
[----:B------:R-:W-:Y:S02]  /*0e60*/  UISETP.NE.AND UP6, UPT, UR21, URZ, UPT ;  /* 0x000000ff1500728c */ /* 0x000fe4000bfc5270 */
[----:B------:R-:W-:Y:S01]  /*0e70*/  @!UP0 ULEA UR6, UR7, UR6, 0x18 ;  /* 0x0000000607068291 */ /* 0x000fe2000f8ec0ff */
[----:B------:R-:W-:Y:S01]  /*0e80*/  VOTEU.ALL UP0, P0 ;  /* 0x0000000000ff7886 */ /* 0x000fe20000000000 */
[----:B--2---:R-:W-:Y:S01]  /*0e90*/  UISETP.EQ.U32.AND UP1, UPT, UR28, 0x1, UPT ;  /* 0x000000011c00788c */ /* 0x004fe2000bf22070 */
[----:B------:R-:W1:Y:S09]  /*0ea0*/  FENCE.VIEW.ASYNC.S ;  /* 0x00000000000073c6 */ /* 0x000e720000000000 */
[----:B-1----:R1:W2:Y:S01]  /*0eb0*/  @!UP0 SYNCS.EXCH.64 URZ, [UR6+0xf0], UR4 ;  /* 0x0000f00406ff85b2 */ /* 0x0022a20008000100 */
[----:B------:R-:W-:Y:S05]  /*0ec0*/  BRA.U !UP1, `(.L_x_15) ;  /* 0x0000000109087547 */ /* 0x000fea000b800000 */
[----:B--2---:R-:W-:Y:S01]  /*0ed0*/  UCGABAR_ARV ;  /* 0x00000000000079c7 */ /* 0x004fe20008000000 */
[----:B------:R-:W-:Y:S05]  /*0ee0*/  BRA `(.L_x_16) ;  /* 0x0000000000047947 */ /* 0x000fea0003800000 */
.L_x_15:
[----:B--2---:R-:W-:Y:S01]  /*0ef0*/  NOP ;  /* 0x0000000000007918 */ /* 0x004fe20000000000 */
.L_x_16:
[----:B------:R-:W2:Y:S01]  /*0f00*/  S2UR UR25, SR_CTAID.X ;  /* 0x00000000001979c3 */ /* 0x000ea20000002500 */
[----:B------:R-:W-:-:S05]  /*0f10*/  CS2R.32 R58, SR_CgaSize ;  /* 0x00000000003a7805 */ /* 0x000fca0000008a00 */
[----:B------:R-:W-:-:S05]  /*0f20*/  IMAD R58, R58, -0xa0, RZ ;  /* 0xffffff603a3a7824 */ /* 0x000fca00078e02ff */
[----:B-1----:R-:W-:-:S14]  /*0f30*/  R2UR UR5, R58 ;  /* 0x000000003a0572ca */ /* 0x002fdc00000e0000 */
[----:B------:R-:W1:Y:S01]  /*0f40*/  LDCU UR5, c[0x0][UR5+0x2b0] ;  /* 0x00005600050577ac */ /* 0x000e620008000800 */
[----:B------:R-:W-:Y:S02]  /*0f50*/  R2UR UR7, R59 ;  /* 0x000000003b0772ca */ /* 0x000fe400000e0000 */
[----:B------:R-:W-:Y:S02]  /*0f60*/  R2UR UR6, R2 ;  /* 0x00000000020672ca */ /* 0x000fe400000e0000 */
[----:B------:R-:W-:-:S05]  /*0f70*/  CS2R.32 R58, SR_CgaSize ;  /* 0x00000000003a7805 */ /* 0x000fca0000008a00 */
[----:B------:R-:W-:-:S05]  /*0f80*/  IMAD R58, R58, -0xa0, RZ ;  /* 0xffffff603a3a7824 */ /* 0x000fca00078e02ff */
[----:B------:R-:W-:-:S14]  /*0f90*/  R2UR UR4, R58 ;  /* 0x000000003a0472ca */ /* 0x000fdc00000e0000 */
[----:B------:R-:W3:Y:S01]  /*0fa0*/  LDCU UR4, c[0x0][UR4+0x2b4] ;  /* 0x00005680040477ac */ /* 0x000ee20008000800 */
[----:B------:R-:W4:Y:S01]  /*0fb0*/  S2UR UR20, SR_CTAID.Y ;  /* 0x00000000001479c3 */ /* 0x000f220000002600 */
[----:B------:R-:W-:-:S05]  /*0fc0*/  CS2R.32 R58, SR_CgaSize ;  /* 0x00000000003a7805 */ /* 0x000fca0000008a00 */
[----:B------:R-:W-:-:S05]  /*0fd0*/  IMAD R58, R58, -0xa0, RZ ;  /* 0xffffff603a3a7824 */ /* 0x000fca00078e02ff */
[----:B------:R-:W-:-:S14]  /*0fe0*/  R2UR UR8, R58 ;  /* 0x000000003a0872ca */ /* 0x000fdc00000e0000 */
[----:B------:R-:W3:Y:S01]  /*0ff0*/  LDCU UR8, c[0x0][UR8+0x2a0] ;  /* 0x00005400080877ac */ /* 0x000ee20008000800 */
[----:B------:R-:W-:-:S05]  /*1000*/  CS2R.32 R58, SR_CgaSize ;  /* 0x00000000003a7805 */ /* 0x000fca0000008a00 */
[----:B------:R-:W-:-:S05]  /*1010*/  IMAD R58, R58, -0xa0, RZ ;  /* 0xffffff603a3a7824 */ /* 0x000fca00078e02ff */
[----:B------:R-:W-:-:S14]  /*1020*/  R2UR UR9, R58 ;  /* 0x000000003a0972ca */ /* 0x000fdc00000e0000 */
[----:B------:R-:W3:Y:S01]  /*1030*/  LDCU UR9, c[0x0][UR9+0x2a4] ;  /* 0x00005480090977ac */ /* 0x000ee20008000800 */
[----:B------:R-:W-:Y:S02]  /*1040*/  USHF.R.U32.HI UR12, URZ, 0x1, UR7 ;  /* 0x00000001ff0c7899 */ /* 0x000fe40008011607 */
[----:B------:R-:W-:Y:S02]  /*1050*/  USHF.R.U32.HI UR11, URZ, 0x2, UR7 ;  /* 0x00000002ff0b7899 */ /* 0x000fe40008011607 */
[----:B------:R-:W-:Y:S01]  /*1060*/  USHF.L.U32 UR37, UR7, 0x9, URZ ;  /* 0x0000000907257899 */ /* 0x000fe200080006ff */
[----:B------:R-:W3:Y:S01]  /*1070*/  LDCU UR24, c[0x0][0xb24] ;  /* 0x00016480ff1877ac */ /* 0x000ee20008000800 */
[----:B--2---:R-:W-:Y:S01]  /*1080*/  I2FP.F32.U32 R4, UR25 ;  /* 0x0000001900047c45 */ /* 0x004fe20008201000 */
[----:B------:R-:W2:Y:S04]  /*1090*/  LDCU UR39, c[0x0][0xb24] ;  /* 0x00016480ff2777ac */ /* 0x000ea80008000800 */
[----:B-1----:R-:W-:Y:S01]  /*10a0*/  FMUL R4, R4, UR5 ;  /* 0x0000000504047c20 */ /* 0x002fe20008400000 */
[----:B------:R-:W-:Y:S01]  /*10b0*/  ULOP3.LUT UR5, UR7, 0x3, URZ, 0xc0, !UPT ;  /* 0x0000000307057892 */ /* 0x000fe2000f8ec0ff */
[----:B----4-:R-:W-:Y:S01]  /*10c0*/  I2FP.F32.U32 R3, UR20 ;  /* 0x0000001400037c45 */ /* 0x010fe20008201000 */
[----:B------:R-:W1:Y:S03]  /*10d0*/  LDCU UR27, c[0x0][0xb30] ;  /* 0x00016600ff1b77ac */ /* 0x000e660008000800 */
[----:B------:R-:W4:Y:S01]  /*10e0*/  F2I.U32.TRUNC.NTZ R4, R4 ;  /* 0x0000000400047305 */ /* 0x000f22000020f000 */
[----:B---3--:R-:W-:Y:S01]  /*10f0*/  FMUL R3, R3, UR4 ;  /* 0x0000000403037c20 */ /* 0x008fe20008400000 */
[----:B------:R-:W-:-:S02]  /*1100*/  ULOP3.LUT UR4, UR6, 0x4, UR7, 0xf8, !UPT ;  /* 0x0000000406047892 */ /* 0x000fc4000f8ef807 */
[----:B------:R-:W-:Y:S02]  /*1110*/  UISETP.GT.U32.AND UP1, UPT, UR5, 0xffff, UPT ;  /* 0x0000ffff0500788c */ /* 0x000fe4000bf24070 */
[----:B------:R-:W-:Y:S02]  /*1120*/  UISETP.GT.U32.AND UP0, UPT, UR4, 0xffff, UPT ;  /* 0x0000ffff0400788c */ /* 0x000fe4000bf04070 */
[----:B------:R-:W3:Y:S01]  /*1130*/  F2I.U32.TRUNC.NTZ R3, R3 ;  /* 0x0000000300037305 */ /* 0x000ee2000020f000 */
[----:B------:R-:W-:Y:S02]  /*1140*/  USEL UR31, UR5, 0xffff, !UP1 ;  /* 0x0000ffff051f7887 */ /* 0x000fe4000c800000 */
[----:B------:R-:W-:Y:S01]  /*1150*/  USEL UR30, UR4, 0xffff, !UP0 ;  /* 0x0000ffff041e7887 */ /* 0x000fe2000c000000 */
[----:B------:R-:W-:Y:S01]  /*1160*/  UMOV UR13, 0x11 ;  /* 0x00000011000d7882 */ /* 0x000fe20000000000 */
[----:B------:R-:W-:Y:S01]  /*1170*/  UMOV UR14, 0x5 ;  /* 0x00000005000e7882 */ /* 0x000fe20000000000 */
[----:B----4-:R-:W-:-:S02]  /*1180*/  R2UR UR6, R4 ;  /* 0x00000000040672ca */ /* 0x010fc400000e0000 */
[----:B------:R-:W-:Y:S02]  /*1190*/  PRMT R4, RZ, 0x7610, R4 ;  /* 0x00007610ff047816 */ /* 0x000fe40000000004 */
[----:B---3--:R-:W-:Y:S02]  /*11a0*/  R2UR UR7, R3 ;  /* 0x00000000030772ca */ /* 0x008fe400000e0000 */
[----:B------:R-:W-:-:S07]  /*11b0*/  PRMT R3, RZ, 0x7610, R3 ;  /* 0x00007610ff037816 */ /* 0x000fce0000000003 */
[----:B------:R-:W-:-:S04]  /*11c0*/  UIADD3 UR5, UPT, UPT, -UR6, URZ, URZ ;  /* 0x000000ff06057290 */ /* 0x000fc8000fffe1ff */
[----:B------:R-:W-:Y:S02]  /*11d0*/  UIMAD UR5, UR8, UR5, UR25 ;  /* 0x00000005080572a4 */ /* 0x000fe4000f8e0219 */
[----:B------:R-:W-:-:S04]  /*11e0*/  UIADD3 UR4, UPT, UPT, -UR7, URZ, URZ ;  /* 0x000000ff07047290 */ /* 0x000fc8000fffe1ff */
[----:B------:R-:W-:Y:S01]  /*11f0*/  IMAD.U32 R58, RZ, RZ, UR5 ;  /* 0x00000005ff3a7e24 */ /* 0x000fe2000f8e00ff */
[----:B------:R-:W-:-:S06]  /*1200*/  UIMAD UR4, UR9, UR4, UR20 ;  /* 0x00000004090472a4 */ /* 0x000fcc000f8e0214 */
[----:B------:R-:W-:Y:S01]  /*1210*/  IMAD.U32 R57, RZ, RZ, UR4 ;  /* 0x00000004ff397e24 */ /* 0x000fe2000f8e00ff */
[----:B-12---:R-:W-:Y:S06]  /*1220*/  BRA.U UP6, `(.L_x_17) ;  /* 0x00000001066c7547 */ /* 0x006fec000b800000 */
[----:B------:R-:W-:Y:S02]  /*1230*/  R2UR UR15, R57 ;  /* 0x00000000390f72ca */ /* 0x000fe400000e0000 */
[----:B------:R-:W-:-:S11]  /*1240*/  R2UR UR5, R58 ;  /* 0x000000003a0572ca */ /* 0x000fd600000e0000 */
[----:B------:R-:W-:Y:S02]  /*1250*/  UISETP.NE.AND UP0, UPT, UR15, URZ, UPT ;  /* 0x000000ff0f00728c */ /* 0x000fe4000bf05270 */
[----:B------:R-:W-:Y:S02]  /*1260*/  UISETP.NE.AND UP2, UPT, UR15, 0x1, UPT ;  /* 0x000000010f00788c */ /* 0x000fe4000bf45270 */
[----:B------:R-:W-:Y:S02]  /*1270*/  ULOP3.LUT UR4, UR5, 0x2, URZ, 0x3c, !UPT ;  /* 0x0000000205047892 */ /* 0x000fe4000f8e3cff */
[----:B------:R-:W-:Y:S02]  /*1280*/  UISETP.GT.U32.AND UP4, UPT, UR5, 0x1, UP0 ;  /* 0x000000010500788c */ /* 0x000fe40008784070 */
[----:B------:R-:W-:Y:S02]  /*1290*/  UISETP.GT.U32.AND UP3, UPT, UR5, 0x1, UP2 ;  /* 0x000000010500788c */ /* 0x000fe40009764070 */
[----:B------:R-:W-:-:S02]  /*12a0*/  UISETP.GT.U32.AND UP1, UPT, UR4, 0x1, UP0 ;  /* 0x000000010400788c */ /* 0x000fc40008724070 */
[----:B------:R-:W-:Y:S02]  /*12b0*/  ULOP3.LUT UR10, UR5, 0xfffffffe, URZ, 0xc0, !UPT ;  /* 0xfffffffe050a7892 */ /* 0x000fe4000f8ec0ff */
[----:B------:R-:W-:Y:S02]  /*12c0*/  UISETP.GT.U32.AND UP0, UPT, UR4, 0x1, UP2 ;  /* 0x000000010400788c */ /* 0x000fe40009704070 */
[----:B------:R-:W-:Y:S02]  /*12d0*/  USEL UR6, URZ, 0x1, UP4 ;  /* 0x00000001ff067887 */ /* 0x000fe4000a000000 */
[----:B------:R-:W-:Y:S02]  /*12e0*/  USEL UR5, URZ, 0x10, UP3 ;  /* 0x00000010ff057887 */ /* 0x000fe40009800000 */
[----:B------:R-:W-:Y:S02]  /*12f0*/  USEL UR4, URZ, 0x2, UP4 ;  /* 0x00000002ff047887 */ /* 0x000fe4000a000000 */
[----:B------:R-:W-:-:S02]  /*1300*/  USEL UR9, URZ, 0x20, UP3 ;  /* 0x00000020ff097887 */ /* 0x000fc40009800000 */
[----:B------:R-:W-:Y:S02]  /*1310*/  USEL UR8, URZ, 0x4, UP1 ;  /* 0x00000004ff087887 */ /* 0x000fe40008800000 */
[----:B------:R-:W-:Y:S02]  /*1320*/  UIADD3 UR4, UPT, UPT, UR4, UR5, UR6 ;  /* 0x0000000504047290 */ /* 0x000fe4000fffe006 */
[----:B------:R-:W-:Y:S02]  /*1330*/  USEL UR6, URZ, 0x8, UP1 ;  /* 0x00000008ff067887 */ /* 0x000fe40008800000 */
[----:B------:R-:W-:Y:S02]  /*1340*/  USEL UR7, URZ, 0x40, UP0 ;  /* 0x00000040ff077887 */ /* 0x000fe40008000000 */
[----:B------:R-:W-:Y:S02]  /*1350*/  UIADD3 UR5, UPT, UPT, UR8, UR9, UR4 ;  /* 0x0000000908057290 */ /* 0x000fe4000fffe004 */
[----:B------:R-:W-:-:S02]  /*1360*/  ULEA UR4, UR15, UR10, 0x2 ;  /* 0x0000000a0f047291 */ /* 0x000fc4000f8e10ff */
[----:B------:R-:W-:Y:S02]  /*1370*/  USEL UR8, URZ, 0x80, UP0 ;  /* 0x00000080ff087887 */ /* 0x000fe40008000000 */
[----:B------:R-:W-:-:S03]  /*1380*/  UIADD3 UR5, UPT, UPT, UR6, UR7, UR5 ;  /* 0x0000000706057290 */ /* 0x000fc6000fffe005 */
[----:B------:R-:W-:Y:S01]  /*1390*/  UMOV UR6, 0x3 ;  /* 0x0000000300067882 */ /* 0x000fe20000000000 */
[----:B------:R-:W-:Y:S02]  /*13a0*/  UIADD3 UR5, UPT, UPT, UR5, UR8, URZ ;  /* 0x0000000805057290 */ /* 0x000fe4000fffe0ff */
[----:B------:R-:W-:-:S04]  /*13b0*/  USHF.L.U32 UR4, UR6, UR4, URZ ;  /* 0x0000000406047299 */ /* 0x000fc800080006ff */
[----:B------:R-:W-:Y:S02]  /*13c0*/  IMAD.U32 R4, RZ, RZ, UR5 ;  /* 0x00000005ff047e24 */ /* 0x000fe4000f8e00ff */
[----:B------:R-:W-:-:S07]  /*13d0*/  IMAD.U32 R3, RZ, RZ, UR4 ;  /* 0x00000004ff037e24 */ /* 0x000fce000f8e00ff */
.L_x_17:
[----:B------:R-:W1:Y:S01]  /*13e0*/  S2UR UR60, SR_CTAID.Z ;  /* 0x00000000003c79c3 */ /* 0x000e620000002700 */
[----:B------:R-:W-:Y:S02]  /*13f0*/  UISETP.GE.AND UP0, UPT, UR24, 0x1, UPT ;  /* 0x000000011800788c */ /* 0x000fe4000bf06270 */
[----:B------:R-:W-:Y:S02]  /*1400*/  ULOP3.LUT UR31, UR31, 0xffff, URZ, 0xc0, !UPT ;  /* 0x0000ffff1f1f7892 */ /* 0x000fe4000f8ec0ff */
[----:B------:R-:W-:Y:S02]  /*1410*/  ULOP3.LUT UR30, UR30, 0xffff, URZ, 0xc0, !UPT ;  /* 0x0000ffff1e1e7892 */ /* 0x000fe4000f8ec0ff */
[----:B------:R-:W-:Y:S02]  /*1420*/  ULOP3.LUT UR38, UR37, 0x800, URZ, 0xc0, !UPT ;  /* 0x0000080025267892 */ /* 0x000fe4000f8ec0ff */
[----:B------:R-:W-:Y:S02]  /*1430*/  UISETP.NE.AND UP3, UPT, UR21, 0x2, UPT ;  /* 0x000000021500788c */ /* 0x000fe4000bf65270 */
[----:B------:R-:W-:-:S02]  /*1440*/  ULOP3.LUT UR71, UR12, 0x1, URZ, 0xc0, !UPT ;  /* 0x000000010c477892 */ /* 0x000fc4000f8ec0ff */
[----:B------:R-:W-:Y:S02]  /*1450*/  ULOP3.LUT UR69, UR11, 0x1, URZ, 0xc0, !UPT ;  /* 0x000000010b457892 */ /* 0x000fe4000f8ec0ff */
[----:B------:R-:W-:Y:S02]  /*1460*/  ULOP3.LUT UR37, UR37, 0x400, URZ, 0xc0, !UPT ;  /* 0x0000040025257892 */ /* 0x000fe4000f8ec0ff */
[----:B------:R-:W-:Y:S02]  /*1470*/  USHF.L.U32 UR31, UR13, UR31, URZ ;  /* 0x0000001f0d1f7299 */ /* 0x000fe400080006ff */
[----:B------:R-:W-:Y:S01]  /*1480*/  USHF.L.U32 UR30, UR14, UR30, URZ ;  /* 0x0000001e0e1e7299 */ /* 0x000fe200080006ff */
[----:B------:R-:W-:Y:S01]  /*1490*/  UMOV UR16, UR25 ;  /* 0x0000001900107c82 */ /* 0x000fe20008000000 */
[----:B------:R-:W-:Y:S10]  /*14a0*/  BRA.U !UP0, `(.L_x_18) ;  /* 0x0000000108d47547 */ /* 0x000ff4000b800000 */
[----:B------:R-:W2:Y:S01]  /*14b0*/  LDCU.128 UR12, c[0x0][0xb10] ;  /* 0x00016200ff0c77ac */ /* 0x000ea20008000c00 */
[----:B------:R-:W3:Y:S01]  /*14c0*/  LDCU UR6, c[0x0][0x370] ;  /* 0x00006e00ff0677ac */ /* 0x000ee20008000800 */
[----:B------:R-:W4:Y:S01]  /*14d0*/  LDCU UR5, c[0x0][0x374] ;  /* 0x00006e80ff0577ac */ /* 0x000f220008000800 */
[----:B------:R-:W1:Y:S01]  /*14e0*/  LDCU UR26, c[0x0][0xb0c] ;  /* 0x00016180ff1a77ac */ /* 0x000e620008000800 */
[----:B------:R-:W1:Y:S01]  /*14f0*/  LDCU UR4, c[0x0][0xb20] ;  /* 0x00016400ff0477ac */ /* 0x000e620008000800 */
[----:B------:R-:W1:Y:S01]  /*1500*/  LDCU.64 UR8, c[0x0][0xb28] ;  /* 0x00016500ff0877ac */ /* 0x000e620008000a00 */
[----:B--2---:R-:W-:Y:S02]  /*1510*/  UISETP.NE.AND UP0, UPT, UR14, 0x1, UPT ;  /* 0x000000010e00788c */ /* 0x004fe4000bf05270 */
[----:B----4-:R-:W-:Y:S02]  /*1520*/  UIMAD.WIDE.U32 UR10, UR5, UR15, URZ ;  /* 0x0000000f050a72a5 */ /* 0x010fe4000f8e00ff */
[----:B---3--:R-:W-:-:S02]  /*1530*/  UIMAD.WIDE.U32 UR18, UR6, UR12, URZ ;  /* 0x0000000c061272a5 */ /* 0x008fc4000f8e00ff */
[----:B-1----:R-:W-:Y:S02]  /*1540*/  UISETP.NE.AND UP1, UPT, UR26, 0x1, UPT ;  /* 0x000000011a00788c */ /* 0x002fe4000bf25270 */
[----:B------:R-:W-:Y:S01]  /*1550*/  UISETP.NE.AND UP2, UPT, UR24, 0x1, UPT ;  /* 0x000000011800788c */ /* 0x000fe2000bf45270 */
[----:B------:R-:W-:Y:S02]  /*1560*/  UMOV UR10, UR11 ;  /* 0x0000000b000a7c82 */ /* 0x000fe40008000000 */
[----:B------:R-:W-:Y:S01]  /*1570*/  UMOV UR18, UR19 ;  /* 0x0000001300127c82 */ /* 0x000fe20008000000 */
[----:B------:R-:W-:Y:S02]  /*1580*/  @UP0 USHF.R.U32.HI UR5, URZ, UR4, UR10 ;  /* 0x00000004ff050299 */ /* 0x000fe4000801160a */
[----:B------:R-:W-:Y:S02]  /*1590*/  UIMAD.WIDE.U32 UR22, UR20, UR15, URZ ;  /* 0x0000000f141672a5 */ /* 0x000fe4000f8e00ff */
[----:B------:R-:W-:-:S02]  /*15a0*/  UIMAD.WIDE.U32 UR10, UR5, UR8, URZ ;  /* 0x00000008050a72a5 */ /* 0x000fc4000f8e00ff */
[----:B------:R-:W-:Y:S02]  /*15b0*/  @UP1 USHF.R.U32.HI UR6, URZ, UR13, UR18 ;  /* 0x0000000dff061299 */ /* 0x000fe40008011612 */
[----:B------:R-:W-:Y:S02]  /*15c0*/  UIMAD.WIDE.U32 UR16, UR25, UR12, URZ ;  /* 0x0000000c191072a5 */ /* 0x000fe4000f8e00ff */
[----:B------:R-:W-:Y:S01]  /*15d0*/  UIMAD.WIDE.U32 UR18, UR6, UR8, URZ ;  /* 0x00000008061272a5 */ /* 0x000fe2000f8e00ff */
[----:B------:R-:W-:Y:S01]  /*15e0*/  UMOV UR22, UR23 ;  /* 0x0000001700167c82 */ /* 0x000fe20008000000 */
[----:B------:R-:W-:Y:S01]  /*15f0*/  UMOV UR10, UR11 ;  /* 0x0000000b000a7c82 */ /* 0x000fe20008000000 */
[----:B------:R-:W-:Y:S02]  /*1600*/  USHF.R.U32.HI UR22, URZ, UR4, UR22 ;  /* 0x00000004ff167299 */ /* 0x000fe40008011616 */
[----:B------:R-:W-:Y:S02]  /*1610*/  @UP2 USHF.R.U32.HI UR5, URZ, UR9, UR10 ;  /* 0x00000009ff052299 */ /* 0x000fe4000801160a */
[----:B------:R-:W-:Y:S01]  /*1620*/  UMOV UR7, UR19 ;  /* 0x0000001300077c82 */ /* 0x000fe20008000000 */
[----:B------:R-:W-:Y:S01]  /*1630*/  UMOV UR16, UR17 ;  /* 0x0000001100107c82 */ /* 0x000fe20008000000 */
[----:B------:R-:W-:-:S02]  /*1640*/  @UP2 USHF.R.U32.HI UR6, URZ, UR9, UR7 ;  /* 0x00000009ff062299 */ /* 0x000fc40008011607 */
[----:B------:R-:W-:Y:S02]  /*1650*/  USHF.R.U32.HI UR16, URZ, UR13, UR16 ;  /* 0x0000000dff107299 */ /* 0x000fe40008011610 */
[----:B------:R-:W-:Y:S02]  /*1660*/  USEL UR4, UR20, UR22, !UP0 ;  /* 0x0000001614047287 */ /* 0x000fe4000c000000 */
[----:B------:R-:W-:Y:S02]  /*1670*/  UIMAD UR7, UR5, UR24, URZ ;  /* 0x00000018050772a4 */ /* 0x000fe4000f8e02ff */
[----:B------:R-:W-:Y:S02]  /*1680*/  USEL UR5, UR25, UR16, !UP1 ;  /* 0x0000001019057287 */ /* 0x000fe4000c800000 */
[----:B------:R-:W-:Y:S02]  /*1690*/  UIMAD UR12, UR6, UR24, URZ ;  /* 0x00000018060c72a4 */ /* 0x000fe4000f8e02ff */
[----:B------:R-:W-:-:S02]  /*16a0*/  UISETP.GE.AND UP0, UPT, UR4, UR7, UPT ;  /* 0x000000070400728c */ /* 0x000fc4000bf06270 */
[----:B------:R-:W-:Y:S02]  /*16b0*/  UIMAD.WIDE.U32 UR10, UR4, UR8, URZ ;  /* 0x00000008040a72a5 */ /* 0x000fe4000f8e00ff */
[----:B------:R-:W-:Y:S02]  /*16c0*/  UISETP.GE.OR UP0, UPT, UR5, UR12, UP0 ;  /* 0x0000000c0500728c */ /* 0x000fe40008706670 */
[----:B------:R-:W-:Y:S02]  /*16d0*/  UIMAD.WIDE.U32 UR12, UR5, UR8, URZ ;  /* 0x00000008050c72a5 */ /* 0x000fe4000f8e00ff */
[----:B------:R-:W-:Y:S01]  /*16e0*/  UIADD3 UR10, UPT, UPT, -UR4, URZ, URZ ;  /* 0x000000ff040a7290 */ /* 0x000fe2000fffe1ff */
[----:B------:R-:W-:Y:S01]  /*16f0*/  UMOV UR8, UR11 ;  /* 0x0000000b00087c82 */ /* 0x000fe20008000000 */
[----:B------:R-:W-:Y:S02]  /*1700*/  UIADD3 UR16, UPT, UPT, -UR5, URZ, URZ ;  /* 0x000000ff05107290 */ /* 0x000fe4000fffe1ff */
[----:B------:R-:W-:-:S03]  /*1710*/  USHF.R.U32.HI UR8, URZ, UR9, UR8 ;  /* 0x00000009ff087299 */ /* 0x000fc60008011608 */
[----:B------:R-:W-:Y:S01]  /*1720*/  @!UP0 UMOV UR7, UR13 ;  /* 0x0000000d00078c82 */ /* 0x000fe20008000000 */
[----:B------:R-:W-:Y:S02]  /*1730*/  UIMAD UR20, UR14, UR10, UR20 ;  /* 0x0000000a0e1472a4 */ /* 0x000fe4000f8e0214 */
[----:B------:R-:W-:Y:S02]  /*1740*/  USEL UR8, UR4, UR8, !UP2 ;  /* 0x0000000804087287 */ /* 0x000fe4000d000000 */
[----:B------:R-:W-:Y:S02]  /*1750*/  @!UP0 USHF.R.U32.HI UR7, URZ, UR9, UR7 ;  /* 0x00000009ff078299 */ /* 0x000fe40008011607 */
[----:B------:R-:W-:Y:S02]  /*1760*/  UIADD3 UR9, UPT, UPT, -UR8, URZ, URZ ;  /* 0x000000ff08097290 */ /* 0x000fe4000fffe1ff */
[----:B------:R-:W-:Y:S02]  /*1770*/  @!UP0 USEL UR7, UR5, UR7, !UP2 ;  /* 0x0000000705078287 */ /* 0x000fe4000d000000 */
[----:B------:R-:W-:-:S02]  /*1780*/  UIMAD UR9, UR24, UR9, UR4 ;  /* 0x00000009180972a4 */ /* 0x000fc4000f8e0204 */
[----:B------:R-:W-:Y:S02]  /*1790*/  @!UP0 UIADD3 UR8, UPT, UPT, UR8, -UR7, URZ ;  /* 0x8000000708088290 */ /* 0x000fe4000fffe0ff */
[----:B------:R-:W-:Y:S02]  /*17a0*/  @!UP0 UIMAD UR6, UR9, UR6, UR7 ;  /* 0x00000006090682a4 */ /* 0x000fe4000f8e0207 */
[----:B------:R-:W-:Y:S02]  /*17b0*/  @!UP0 UIMAD UR4, UR8, UR24, UR5 ;  /* 0x00000018080482a4 */ /* 0x000fe4000f8e0205 */
[----:B------:R-:W-:Y:S02]  /*17c0*/  UIMAD UR16, UR26, UR16, UR25 ;  /* 0x000000101a1072a4 */ /* 0x000fe4000f8e0219 */
[----:B------:R-:W-:Y:S01]  /*17d0*/  UIMAD UR20, UR4, UR14, UR20 ;  /* 0x0000000e041472a4 */ /* 0x000fe2000f8e0214 */
[----:B------:R-:W-:Y:S02]  /*17e0*/  @!UP0 UMOV UR5, UR6 ;  /* 0x0000000600058c82 */ /* 0x000fe40008000000 */
[----:B------:R-:W-:-:S12]  /*17f0*/  UIMAD UR16, UR5, UR26, UR16 ;  /* 0x0000001a051072a4 */ /* 0x000fd8000f8e0210 */
.L_x_18:
[----:B------:R-:W-:-:S09]  /*1800*/  UISETP.NE.AND UP0, UPT, UR27, 0x1, UPT ;  /* 0x000000011b00788c */ /* 0x000fd2000bf05270 */
[----:B------:R-:W-:Y:S05]  /*1810*/  BRA.U UP0, `(.L_x_19) ;  /* 0x0000000100447547 */ /* 0x000fea000b800000 */
[----:B------:R-:W2:Y:S01]  /*1820*/  LDCU.128 UR8, c[0x0][0xb10] ;  /* 0x00016200ff0877ac */ /* 0x000ea20008000c00 */
[----:B------:R-:W3:Y:S01]  /*1830*/  LDCU UR12, c[0x0][0xb0c] ;  /* 0x00016180ff0c77ac */ /* 0x000ee20008000800 */
[----:B------:R-:W4:Y:S01]  /*1840*/  LDCU UR13, c[0x0][0xb20] ;  /* 0x00016400ff0d77ac */ /* 0x000f220008000800 */
[----:B--2---:R-:W-:Y:S02]  /*1850*/  UIMAD.WIDE.U32 UR6, UR16, UR8, URZ ;  /* 0x00000008100672a5 */ /* 0x004fe4000f8e00ff */
[----:B------:R-:W-:Y:S02]  /*1860*/  UIMAD.WIDE.U32 UR4, UR20, UR11, URZ ;  /* 0x0000000b140472a5 */ /* 0x000fe4000f8e00ff */
[----:B---3--:R-:W-:Y:S02]  /*1870*/  UISETP.NE.AND UP1, UPT, UR12, 0x1, UPT ;  /* 0x000000010c00788c */ /* 0x008fe4000bf25270 */
[----:B------:R-:W-:Y:S01]  /*1880*/  UISETP.NE.AND UP0, UPT, UR10, 0x1, UPT ;  /* 0x000000010a00788c */ /* 0x000fe2000bf05270 */
[----:B------:R-:W-:-:S02]  /*1890*/  UMOV UR6, UR7 ;  /* 0x0000000700067c82 */ /* 0x000fc40008000000 */
[----:B------:R-:W-:Y:S01]  /*18a0*/  UMOV UR4, UR5 ;  /* 0x0000000500047c82 */ /* 0x000fe20008000000 */
[----:B------:R-:W-:Y:S02]  /*18b0*/  USHF.R.U32.HI UR9, URZ, UR9, UR6 ;  /* 0x00000009ff097299 */ /* 0x000fe40008011606 */
[----:B----4-:R-:W-:Y:S02]  /*18c0*/  USHF.R.U32.HI UR4, URZ, UR13, UR4 ;  /* 0x0000000dff047299 */ /* 0x010fe40008011604 */
[----:B------:R-:W-:Y:S02]  /*18d0*/  USEL UR5, UR16, UR9, !UP1 ;  /* 0x0000000910057287 */ /* 0x000fe4000c800000 */
[----:B------:R-:W-:-:S04]  /*18e0*/  USEL UR4, UR20, UR4, !UP0 ;  /* 0x0000000414047287 */ /* 0x000fc8000c000000 */
[----:B------:R-:W-:Y:S02]  /*18f0*/  UIADD3 UR6, UPT, UPT, -UR4, UR5, URZ ;  /* 0x0000000504067290 */ /* 0x000fe4000fffe1ff */
[----:B------:R-:W-:Y:S02]  /*1900*/  UIADD3 UR4, UPT, UPT, UR4, -UR5, URZ ;  /* 0x8000000504047290 */ /* 0x000fe4000fffe0ff */
[----:B------:R-:W-:Y:S02]  /*1910*/  UIMAD UR20, UR6, UR10, UR20 ;  /* 0x0000000a061472a4 */ /* 0x000fe4000f8e0214 */
[----:B------:R-:W-:-:S12]  /*1920*/  UIMAD UR16, UR4, UR12, UR16 ;  /* 0x0000000c041072a4 */ /* 0x000fd8000f8e0210 */
.L_x_19:
[----:B------:R-:W-:-:S09]  /*1930*/  UISETP.EQ.U32.AND UP0, UPT, UR28, 0x1, UPT ;  /* 0x000000011c00788c */ /* 0x000fd2000bf02070 */
[----:B------:R-:W-:Y:S05]  /*1940*/  BRA.U !UP0, `(.L_x_20) ;  /* 0x00000001080c7547 */ /* 0x000fea000b800000 */
[----:B------:R-:W-:Y:S01]  /*1950*/  UCGABAR_WAIT ;  /* 0x0000000000007dc7 */ /* 0x000fe20008000000 */
[----:B------:R-:W-:Y:S01]  /*1960*/  CCTL.IVALL ;  /* 0x00000000ff00798f */ /* 0x000fe20002000000 */
[----:B------:R-:W-:Y:S05]  /*1970*/  BRA `(.L_x_21) ;  /* 0x0000000000047947 */ /* 0x000fea0003800000 */
.L_x_20:
[----:B------:R-:W-:Y:S06]  /*1980*/  BAR.SYNC.DEFER_BLOCKING 0x0 ;  /* 0x0000000000007b1d */ /* 0x000fec0000010000 */
.L_x_21:
[----:B------:R-:W-:Y:S05]  /*1990*/  BRA.U UP3, `(.L_x_22) ;  /* 0x0000001503f87547 */ /* 0x000fea000b800000 */
[----:B------:R-:W2:Y:S01]  /*19a0*/  LDCU UR6, c[0x0][0x38c] ;  /* 0x00007180ff0677ac */ /* 0x000ea20008000800 */
[----:B------:R-:W-:Y:S01]  /*19b0*/  PLOP3.LUT P2, PT, PT, PT, UP5, 0x80, 0x8 ;  /* 0x000000000008781c */ /* 0x000fe20003f4f058 */
[----:B------:R-:W-:Y:S01]  /*19c0*/  IMAD.MOV.U32 R12, RZ, RZ, 0x1 ;  /* 0x00000001ff0c7424 */ /* 0x000fe200078e00ff */
[----:B------:R-:W-:Y:S01]  /*19d0*/  ISETP.NE.AND P3, PT, R5, RZ, P4 ;  /* 0x000000ff0500720c */ /* 0x000fe20002765270 */
[----:B------:R-:W-:Y:S01]  /*19e0*/  USHF.L.U32 UR7, UR25, 0x6, URZ ;  /* 0x0000000619077899 */ /* 0x000fe200080006ff */
[----:B------:R-:W-:Y:S01]  /*19f0*/  PLOP3.LUT P2, PT, P2, PT, PT, 0x8, 0x80 ;  /* 0x000000000080781c */ /* 0x000fe2000174e170 */
[----:B------:R-:W-:Y:S01]  /*1a00*/  USHF.L.U32 UR8, UR25, 0x7, URZ ;  /* 0x0000000719087899 */ /* 0x000fe200080006ff */
[----:B------:R-:W-:Y:S01]  /*1a10*/  CS2R R10, SRZ ;  /* 0x00000000000a7805 */ /* 0x000fe2000001ff00 */
[----:B------:R-:W-:Y:S01]  /*1a20*/  UISETP.NE.AND UP1, UPT, UR21, URZ, UPT ;  /* 0x000000ff1500728c */ /* 0x000fe2000bf25270 */
[----:B------:R-:W-:Y:S01]  /*1a30*/  IMAD.MOV.U32 R9, RZ, RZ, RZ ;  /* 0x000000ffff097224 */ /* 0x000fe200078e00ff */
[----:B------:R-:W3:Y:S01]  /*1a40*/  LDCU UR65, c[0x0][0x370] ;  /* 0x00006e00ff4177ac */ /* 0x000ee20008000800 */
[----:B------:R-:W-:Y:S01]  /*1a50*/  IMAD.MOV.U32 R8, RZ, RZ, 0x1 ;  /* 0x00000001ff087424 */ /* 0x000fe200078e00ff */
[----:B------:R-:W4:Y:S01]  /*1a60*/  LDCU.64 UR54, c[0x0][0x348] ;  /* 0x00006900ff3677ac */ /* 0x000f220008000a00 */
[----:B--2---:R-:W-:-:S02]  /*1a70*/  UIADD3 UR5, UPT, UPT, UR6, 0x7f, URZ ;  /* 0x0000007f06057890 */ /* 0x004fc4000fffe0ff */
[----:B------:R-:W-:Y:S02]  /*1a80*/  UIADD3 UR72, UPT, UPT, UR6, 0xfe, URZ ;  /* 0x000000fe06487890 */ /* 0x000fe4000fffe0ff */
[----:B------:R-:W-:Y:S01]  /*1a90*/  USHF.R.S32.HI UR4, URZ, 0x1f, UR5 ;  /* 0x0000001fff047899 */ /* 0x000fe20008011405 */
[----:B------:R-:W2:Y:S03]  /*1aa0*/  LDCU UR64, c[0x0][0x374] ;  /* 0x00006e80ff4077ac */ /* 0x000ea60008000800 */
[----:B------:R-:W-:Y:S02]  /*1ab0*/  ULEA.HI UR4, UR4, UR5, URZ, 0x7 ;  /* 0x0000000504047291 */ /* 0x000fe4000f8f38ff */
[----:B------:R-:W-:Y:S02]  /*1ac0*/  UIADD3 UR5, UPT, UPT, UR6, -0x1, URZ ;  /* 0xffffffff06057890 */ /* 0x000fe4000fffe0ff */
[----:B------:R-:W-:-:S02]  /*1ad0*/  USHF.R.S32.HI UR67, URZ, 0x7, UR4 ;  /* 0x00000007ff437899 */ /* 0x000fc40008011404 */
[----:B------:R-:W-:Y:S02]  /*1ae0*/  UISETP.GE.U32.AND UP2, UPT, UR5, -0xff, UPT ;  /* 0xffffff010500788c */ /* 0x000fe4000bf46070 */
[----:B------:R-:W-:Y:S02]  /*1af0*/  UISETP.LT.U32.AND UP0, UPT, UR67, 0x2, UPT ;  /* 0x000000024300788c */ /* 0x000fe4000bf01070 */
[----:B------:R-:W-:Y:S02]  /*1b00*/  ULOP3.LUT UR6, UR7, 0x40, URZ, 0xc0, !UPT ;  /* 0x0000004007067892 */ /* 0x000fe4000f8ec0ff */
[----:B------:R-:W-:Y:S02]  /*1b10*/  USEL UR66, UR67, 0x2, UP0 ;  /* 0x0000000243427887 */ /* 0x000fe40008000000 */
[----:B------:R-:W-:Y:S02]  /*1b20*/  ULOP3.LUT UR5, UR8, 0x80, URZ, 0xc0, !UPT ;  /* 0x0000008008057892 */ /* 0x000fe4000f8ec0ff */
[----:B------:R-:W-:-:S02]  /*1b30*/  UIADD3 UR4, UPT, UPT, UR66, -0x1, URZ ;  /* 0xffffffff42047890 */ /* 0x000fc4000fffe0ff */
[----:B------:R-:W-:Y:S02]  /*1b40*/  @UP2 UIADD3 UR4, UPT, UPT, UR66, URZ, URZ ;  /* 0x000000ff42042290 */ /* 0x000fe4000fffe0ff */
[----:B------:R-:W-:Y:S02]  /*1b50*/  USEL UR53, UR53, 0x2, UP1 ;  /* 0x0000000235357887 */ /* 0x000fe40008800000 */
[----:B------:R-:W-:Y:S02]  /*1b60*/  ULEA UR71, UR71, UR6, 0x5 ;  /* 0x0000000647477291 */ /* 0x000fe4000f8e28ff */
[----:B------:R-:W-:Y:S02]  /*1b70*/  ULEA UR69, UR69, UR5, 0x6 ;  /* 0x0000000545457291 */ /* 0x000fe4000f8e30ff */
[----:B------:R-:W-:Y:S02]  /*1b80*/  UIADD3 UR70, UPT, UPT, UR67, -UR66, URZ ;  /* 0x8000004243467290 */ /* 0x000fe4000fffe0ff */
[----:B------:R-:W-:-:S02]  /*1b90*/  UIADD3 UR61, UPT, UPT, UR4, 0x1, URZ ;  /* 0x00000001043d7890 */ /* 0x000fc4000fffe0ff */
[----:B------:R-:W-:Y:S01]  /*1ba0*/  UIADD3 UR68, UPT, UPT, -UR4, URZ, URZ ;  /* 0x000000ff04447290 */ /* 0x000fe2000fffe1ff */
[----:B--234-:R-:W-:-:S11]  /*1bb0*/  UMOV UR29, URZ ;  /* 0x000000ff001d7c82 */ /* 0x01cfd60008000000 */
.L_x_46:
[----:B------:R-:W-:-:S13]  /*1bc0*/  R2UR UR4, R59 ;  /* 0x000000003b0472ca */ /* 0x000fda00000e0000 */
[----:B------:R-:W-:Y:S01]  /*1bd0*/  UISETP.NE.AND UP0, UPT, UR4, URZ, UPT ;  /* 0x000000ff0400728c */ /* 0x000fe2000bf05270 */
[----:B------:R-:W2:Y:S02]  /*1be0*/  S2UR UR4, SR_CgaCtaId ;  /* 0x00000000000479c3 */ /* 0x000ea40000008800 */
[----:B--2---:R-:W-:-:S06]  /*1bf0*/  MOV R59, UR4 ;  /* 0x00000004003b7c02 */ /* 0x004fcc0008000f00 */
[----:B---3--:R-:W-:Y:S05]  /*1c00*/  BRA.U UP0, `(.L_x_23) ;  /* 0x0000000100347547 */ /* 0x008fea000b800000 */
[----:B------:R-:W2:Y:S01]  /*1c10*/  S2R R0, SR_CgaCtaId ;  /* 0x0000000000007919 */ /* 0x000ea20000008800 */
[----:B------:R-:W-:-:S04]  /*1c20*/  MOV R2, 0x400 ;  /* 0x0000040000027802 */ /* 0x000fc80000000f00 */
[----:B--2---:R-:W-:Y:S02]  /*1c30*/  LEA R0, R0, R2, 0x18 ;  /* 0x0000000200007211 */ /* 0x004fe400078ec0ff */
[----:B------:R-:W-:-:S03]  /*1c40*/  SHF.L.U32 R2, R8, 0x1f, RZ ;  /* 0x0000001f08027819 */ /* 0x000fc600000006ff */
[----:B------:R-:W-:-:S04]  /*1c50*/  IMAD R0, R9, 0x8, R0 ;  /* 0x0000000809007824 */ /* 0x000fc800078e0200 */
[----:B------:R-:W2:Y:S02]  /*1c60*/  SYNCS.PHASECHK.TRANS64.TRYWAIT P0, [R0+URZ+0xe0], R2 ;  /* 0x0000e002000075a7 */ /* 0x000ea400080011ff */
[----:B--2---:R-:W-:Y:S05]  /*1c70*/  @!P0 BRA `(.L_x_24) ;  /* 0x0000009800b88947 */ /* 0x004fea0003800000 */
.L_x_187:
[----:B------:R-:W-:Y:S01]  /*1c80*/  VIADD R9, R9, 0x1 ;  /* 0x0000000109097836 */ /* 0x000fe20000000000 */
[----:B------:R2:W-:Y:S04]  /*1c90*/  SYNCS.ARRIVE.TRANS64.A1T0 RZ, [R0+URZ+0xd0], RZ ;  /* 0x0000d0ff00ff79a7 */ /* 0x0005e800081000ff */
[----:B------:R-:W-:-:S04]  /*1ca0*/  ISETP.NE.AND P0, PT, R9, 0x2, PT ;  /* 0x000000020900780c */ /* 0x000fc80003f05270 */
[----:B------:R-:W-:Y:S02]  /*1cb0*/  SEL R9, R9, RZ, P0 ;  /* 0x000000ff09097207 */ /* 0x000fe40000000000 */
[----:B--2---:R-:W-:-:S04]  /*1cc0*/  SEL R0, RZ, 0x1, P0 ;  /* 0x00000001ff007807 */ /* 0x004fc80000000000 */
[----:B------:R-:W-:-:S07]  /*1cd0*/  LOP3.LUT R8, R8, R0, RZ, 0x3c, !PT ;  /* 0x0000000008087212 */ /* 0x000fce00078e3cff */
.L_x_23:
[----:B------:R-:W-:Y:S01]  /*1ce0*/  R2UR UR4, R59 ;  /* 0x000000003b0472ca */ /* 0x000fe200000e0000 */
[----:B------:R-:W-:Y:S01]  /*1cf0*/  UMOV UR22, 0x400 ;  /* 0x0000040000167882 */ /* 0x000fe20000000000 */
[----:B------:R-:W-:Y:S01]  /*1d00*/  SHF.L.U32 R0, R12, 0x1f, RZ ;  /* 0x0000001f0c007819 */ /* 0x000fe200000006ff */
[----:B------:R-:W-:Y:S02]  /*1d10*/  UISETP.GE.U32.AND UP0, UPT, UR72, 0xff, UPT ;  /* 0x000000ff4800788c */ /* 0x000fe4000bf06070 */
[----:B------:R-:W-:Y:S01]  /*1d20*/  ULEA UR27, UR20, UR71, 0x7 ;  /* 0x00000047141b7291 */ /* 0x000fe2000f8e38ff */
[----:B------:R-:W-:-:S07]  /*1d30*/  UMOV UR21, URZ ;  /* 0x000000ff00157c82 */ /* 0x000fce0008000000 */
[----:B------:R-:W-:-:S04]  /*1d40*/  ULEA UR22, UR4, UR22, 0x18 ;  /* 0x0000001604167291 */ /* 0x000fc8000f8ec0ff */
[----:B------:R-:W-:-:S09]  /*1d50*/  ULEA UR4, UR29, UR22, 0x3 ;  /* 0x000000161d047291 */ /* 0x000fd2000f8e18ff */
[----:B------:R2:W3:Y:S01]  /*1d60*/  SYNCS.PHASECHK.TRANS64.TRYWAIT P1, [UR4+0x10], R0 ;  /* 0x00001000ff0075a7 */ /* 0x0004e20008021104 */
[----:B------:R-:W-:-:S04]  /*1d70*/  ULEA.HI UR4, UR16, UR16, URZ, 0x1 ;  /* 0x0000001010047291 */ /* 0x000fc8000f8f08ff */
[----:B------:R-:W-:-:S04]  /*1d80*/  USHF.L.U32 UR4, UR4, 0x7, URZ ;  /* 0x0000000704047899 */ /* 0x000fc800080006ff */
[----:B------:R-:W-:-:S04]  /*1d90*/  ULOP3.LUT UR59, UR4, 0xffffff00, URZ, 0xc0, !UPT ;  /* 0xffffff00043b7892 */ /* 0x000fc8000f8ec0ff */
[----:B------:R-:W-:Y:S01]  /*1da0*/  UIADD3 UR59, UPT, UPT, UR69, UR59, URZ ;  /* 0x0000003b453b7290 */ /* 0x000fe2000fffe0ff */
[----:B------:R-:W-:Y:S11]  /*1db0*/  BRA.U !UP0, `(.L_x_25) ;  /* 0x0000000508687547 */ /* 0x000ff6000b800000 */
[----:B------:R-:W-:Y:S01]  /*1dc0*/  UMOV UR23, UR68 ;  /* 0x0000004400177c82 */ /* 0x000fe20008000000 */
[----:B------:R-:W-:Y:S01]  /*1dd0*/  UMOV UR7, UR29 ;  /* 0x0000001d00077c82 */ /* 0x000fe20008000000 */
[----:B------:R-:W-:-:S05]  /*1de0*/  UMOV UR42, 0x40 ;  /* 0x00000040002a7882 */ /* 0x000fca0000000000 */
.L_x_33:
[----:B------:R-:W-:Y:S01]  /*1df0*/  ULEA UR6, UR7, UR22, 0x3 ;  /* 0x0000001607067291 */ /* 0x000fe2000f8e18ff */
[----:B---3--:R-:W-:Y:S01]  /*1e00*/  @P4 MOV R2, 0x30000 ;  /* 0x0003000000024802 */ /* 0x008fe20000000f00 */
[----:B-123--:R-:W-:Y:S10]  /*1e10*/  @P1 BRA `(.L_x_26) ;  /* 0x00000000000c1947 */ /* 0x00eff40003800000 */
[----:B------:R-:W-:-:S04]  /*1e20*/  SHF.L.U32 R3, R12, 0x1f, RZ ;  /* 0x0000001f0c037819 */ /* 0x000fc800000006ff */
[----:B------:R-:W3:Y:S02]  /*1e30*/  SYNCS.PHASECHK.TRANS64.TRYWAIT P0, [UR6+0x10], R3 ;  /* 0x00001003ff0075a7 */ /* 0x000ee40008001106 */
[----:B---3--:R-:W-:Y:S05]  /*1e40*/  @!P0 BRA `(.L_x_27) ;  /* 0x0000009800588947 */ /* 0x008fea0003800000 */
.L_x_26:
[----:B------:R3:W-:Y:S01]  /*1e50*/  @P4 SYNCS.ARRIVE.TRANS64 RZ, [UR6], R2 ;  /* 0x00000002ffff49a7 */ /* 0x0007e20008000006 */
[----:B------:R-:W-:Y:S02]  /*1e60*/  ULOP3.LUT UR4, UR53, 0x2, URZ, 0xfc, !UPT ;  /* 0x0000000235047892 */ /* 0x000fe4000f8efcff */
[----:B------:R-:W-:Y:S02]  /*1e70*/  UIADD3 UR23, UPT, UPT, UR23, 0x1, URZ ;  /* 0x0000000117177890 */ /* 0x000fe4000fffe0ff */
[----:B------:R-:W-:Y:S02]  /*1e80*/  UISETP.NE.AND UP0, UPT, UR4, 0x2, UPT ;  /* 0x000000020400788c */ /* 0x000fe4000bf05270 */
[----:B------:R-:W-:-:S07]  /*1e90*/  UISETP.NE.AND UP2, UPT, UR23, 0x1, UPT ;  /* 0x000000011700788c */ /* 0x000fce000bf45270 */
[----:B------:R-:W-:Y:S05]  /*1ea0*/  BRA.U UP0, `(.L_x_28) ;  /* 0x0000000100047547 */ /* 0x000fea000b800000 */
[----:B-1----:R-:W-:Y:S05]  /*1eb0*/  BPT.TRAP 0x1 ;  /* 0x000000040000795c */ /* 0x002fea0000300000 */
.L_x_28:
[----:B------:R-:W-:Y:S04]  /*1ec0*/  BSSY.RECONVERGENT B0, `(.L_x_29) ;  /* 0x0000003000007945 */ /* 0x000fe80003800200 */
[----:B------:R-:W-:Y:S05]  /*1ed0*/  @!P3 BRA `(.L_x_30) ;  /* 0x000000000004b947 */ /* 0x000fea0003800000 */
[----:B-1----:R-:W-:Y:S05]  /*1ee0*/  BPT.TRAP 0x1 ;  /* 0x000000040000795c */ /* 0x002fea0000300000 */
.L_x_30:
[----:B-1----:R-:W-:Y:S05]  /*1ef0*/  BSYNC.RECONVERGENT B0 ;  /* 0x0000000000007941 */ /* 0x002fea0003800200 */
.L_x_29:
[----:B------:R-:W-:Y:S01]  /*1f00*/  UIADD3 UR4, UPT, UPT, UR7, 0x1, URZ ;  /* 0x0000000107047890 */ /* 0x000fe2000fffe0ff */
[----:B------:R-:W-:Y:S01]  /*1f10*/  BSSY.RECONVERGENT B0, `(.L_x_31) ;  /* 0x0000040000007945 */ /* 0x000fe20003800200 */
[----:B------:R-:W-:Y:S02]  /*1f20*/  ELECT P0, URZ, PT ;  /* 0x0000000000ff782f */ /* 0x000fe40003800000 */
[----:B------:R-:W-:-:S04]  /*1f30*/  UISETP.NE.AND UP0, UPT, UR4, 0x2, UPT ;  /* 0x000000020400788c */ /* 0x000fc8000bf05270 */
[----:B------:R-:W-:Y:S02]  /*1f40*/  USEL UR5, URZ, 0x1, UP0 ;  /* 0x00000001ff057887 */ /* 0x000fe40008000000 */
[----:B------:R-:W-:-:S04]  /*1f50*/  USEL UR29, UR4, URZ, UP0 ;  /* 0x000000ff041d7287 */ /* 0x000fc80008000000 */
[----:B------:R-:W-:Y:S01]  /*1f60*/  ULEA UR4, UR29, UR22, 0x3 ;  /* 0x000000161d047291 */ /* 0x000fe2000f8e18ff */
[----:B------:R-:W-:-:S04]  /*1f70*/  LOP3.LUT R12, R12, UR5, RZ, 0x3c, !PT ;  /* 0x000000050c0c7c12 */ /* 0x000fc8000f8e3cff */
[----:B--2---:R-:W-:-:S04]  /*1f80*/  SHF.L.U32 R0, R12, 0x1f, RZ ;  /* 0x0000001f0c007819 */ /* 0x004fc800000006ff */
[----:B------:R1:W2:Y:S01]  /*1f90*/  SYNCS.PHASECHK.TRANS64.TRYWAIT P1, [UR4+0x10], R0 ;  /* 0x00001000ff0075a7 */ /* 0x0002a20008021104 */
[----:B------:R-:W-:Y:S05]  /*1fa0*/  @!P0 BRA `(.L_x_32) ;  /* 0x0000000000d88947 */ /* 0x000fea0003800000 */
[----:B------:R-:W-:Y:S02]  /*1fb0*/  ULEA UR32, UR7, UR38, 0xe ;  /* 0x0000002607207291 */ /* 0x000fe4000f8e70ff */
[----:B------:R-:W-:Y:S02]  /*1fc0*/  UIADD3 UR4, UP1, UPT, UR54, 0x80, URZ ;  /* 0x0000008036047890 */ /* 0x000fe4000ff3e0ff */
[----:B------:R-:W-:Y:S02]  /*1fd0*/  ULEA UR13, UR7, UR37, 0xd ;  /* 0x00000025070d7291 */ /* 0x000fe4000f8e68ff */
[----:B------:R-:W-:Y:S02]  /*1fe0*/  ULEA UR32, UR32, UR22, 0x2 ;  /* 0x0000001620207291 */ /* 0x000fe4000f8e10ff */
[----:B------:R-:W-:Y:S02]  /*1ff0*/  UIADD3 UR14, UP0, UPT, UR54, 0x180, URZ ;  /* 0x00000180360e7890 */ /* 0x000fe4000ff1e0ff */
[----:B------:R-:W-:-:S02]  /*2000*/  UIADD3 UR58, UPT, UPT, UR42, -0x40, URZ ;  /* 0xffffffc02a3a7890 */ /* 0x000fc4000fffe0ff */
[----:B------:R-:W-:Y:S02]  /*2010*/  ULOP3.LUT UR57, UR6, 0xfefffff8, URZ, 0xc0, !UPT ;  /* 0xfefffff806397892 */ /* 0x000fe4000f8ec0ff */
[----:B------:R-:W-:Y:S02]  /*2020*/  UIADD3.X UR5, UPT, UPT, URZ, UR55, URZ, UP1, !UPT ;  /* 0x00000037ff057290 */ /* 0x000fe40008ffe4ff */
[----:B------:R-:W-:Y:S02]  /*2030*/  ULEA UR13, UR13, UR22, 0x2 ;  /* 0x000000160d0d7291 */ /* 0x000fe4000f8e10ff */
[----:B------:R-:W-:Y:S02]  /*2040*/  UIADD3 UR56, UPT, UPT, UR32, 0x8400, URZ ;  /* 0x0000840020387890 */ /* 0x000fe4000fffe0ff */
[----:B------:R-:W-:Y:S02]  /*2050*/  UPRMT UR17, URZ, 0x5410, UR31 ;  /* 0x00005410ff117896 */ /* 0x000fe4000800001f */
[----:B------:R-:W-:-:S02]  /*2060*/  UIADD3 UR50, UPT, UPT, UR42, -0x20, URZ ;  /* 0xffffffe02a327890 */ /* 0x000fc4000fffe0ff */
[----:B------:R-:W-:Y:S02]  /*2070*/  UIADD3 UR48, UPT, UPT, UR32, 0xc400, URZ ;  /* 0x0000c40020307890 */ /* 0x000fe4000fffe0ff */
[----:B------:R-:W-:Y:S02]  /*2080*/  UIADD3 UR40, UPT, UPT, UR32, 0x10400, URZ ;  /* 0x0001040020287890 */ /* 0x000fe4000fffe0ff */
[----:B------:R-:W-:Y:S02]  /*2090*/  UIADD3 UR34, UPT, UPT, UR42, 0x20, URZ ;  /* 0x000000202a227890 */ /* 0x000fe4000fffe0ff */
[----:B------:R-:W-:Y:S02]  /*20a0*/  UIADD3 UR32, UPT, UPT, UR32, 0x14400, URZ ;  /* 0x0001440020207890 */ /* 0x000fe4000fffe0ff */
[----:B------:R-:W-:Y:S02]  /*20b0*/  UIADD3.X UR15, UPT, UPT, URZ, UR55, URZ, UP0, !UPT ;  /* 0x00000037ff0f7290 */ /* 0x000fe400087fe4ff */
[----:B------:R-:W-:-:S02]  /*20c0*/  UPRMT UR21, URZ, 0x5410, UR30 ;  /* 0x00005410ff157896 */ /* 0x000fc4000800001e */
[----:B------:R-:W-:Y:S02]  /*20d0*/  UIADD3 UR24, UPT, UPT, UR13, 0x28400, URZ ;  /* 0x000284000d187890 */ /* 0x000fe4000fffe0ff */
[----:B------:R-:W-:Y:S01]  /*20e0*/  UIADD3 UR8, UPT, UPT, UR13, 0x2a400, URZ ;  /* 0x0002a4000d087890 */ /* 0x000fe2000fffe0ff */
[----:B------:R-:W-:Y:S01]  /*20f0*/  UMOV UR46, 0x0 ;  /* 0x00000000002e7882 */ /* 0x000fe20000000000 */
[----:B------:R-:W-:Y:S01]  /*2100*/  UMOV UR47, 0x10000000 ;  /* 0x10000000002f7882 */ /* 0x000fe20000000000 */
[----:B------:R-:W-:Y:S01]  /*2110*/  UMOV UR51, UR59 ;  /* 0x0000003b00337c82 */ /* 0x000fe20008000000 */
[----:B------:R-:W-:Y:S01]  /*2120*/  UMOV UR52, UR60 ;  /* 0x0000003c00347c82 */ /* 0x000fe20008000000 */
[----:B------:R-:W-:Y:S01]  /*2130*/  UMOV UR49, UR57 ;  /* 0x0000003900317c82 */ /* 0x000fe20008000000 */
[----:B------:R-:W-:Y:S01]  /*2140*/  UMOV UR43, UR59 ;  /* 0x0000003b002b7c82 */ /* 0x000fe20008000000 */
[----:B------:R-:W-:Y:S01]  /*2150*/  UMOV UR44, UR60 ;  /* 0x0000003c002c7c82 */ /* 0x000fe20008000000 */
[----:B------:R-:W-:Y:S01]  /*2160*/  UMOV UR41, UR57 ;  /* 0x0000003900297c82 */ /* 0x000fe20008000000 */
[----:B------:R-:W-:Y:S01]  /*2170*/  UTMALDG.3D.MULTICAST.2CTA [UR56], [UR4], UR17, desc[UR46] ;  /* 0x00002e38040073b4 */ /* 0x000fe20008211811 */
[----:B------:R-:W-:Y:S01]  /*2180*/  UMOV UR35, UR59 ;  /* 0x0000003b00237c82 */ /* 0x000fe20008000000 */
        /* <DEDUP_REMOVED lines=10> */
[----:B------:R-:W-:Y:S01]  /*2230*/  UIADD3 UR16, UPT, UPT, UR13, 0x2c400, URZ ;  /* 0x0002c4000d107890 */ /* 0x000fe2000fffe0ff */
[----:B------:R-:W-:Y:S01]  /*2240*/  UMOV UR18, UR42 ;  /* 0x0000002a00127c82 */ /* 0x000fe20008000000 */
[----:B------:R-:W-:Y:S01]  /*2250*/  UMOV UR19, UR27 ;  /* 0x0000001b00137c82 */ /* 0x000fe20008000000 */
[----:B------:R-:W-:Y:S01]  /*2260*/  UTMALDG.3D.MULTICAST.2CTA [UR40], [UR4], UR17, desc[UR46] ;  /* 0x00002e28040073b4 */ /* 0x000fe20008211811 */
[----:B------:R-:W-:Y:S01]  /*2270*/  UMOV UR20, UR60 ;  /* 0x0000003c00147c82 */ /* 0x000fe20008000000 */
[----:B------:R4:W-:Y:S01]  /*2280*/  UTMALDG.3D.MULTICAST.2CTA [UR32], [UR4], UR17, desc[UR46] ;  /* 0x00002e20040073b4 */ /* 0x0009e20008211811 */
[----:B------:R-:W-:Y:S01]  /*2290*/  UTMALDG.3D.MULTICAST.2CTA [UR24], [UR14], UR21, desc[UR46] ;  /* 0x00002e180e0073b4 */ /* 0x000fe20008211815 */
[----:B------:R3:W-:Y:S01]  /*22a0*/  UTMALDG.3D.MULTICAST.2CTA [UR8], [UR14], UR21, desc[UR46] ;  /* 0x00002e080e0073b4 */ /* 0x0007e20008211815 */
[----:B----4-:R-:W-:-:S02]  /*22b0*/  UMOV UR17, UR57 ;  /* 0x0000003900117c82 */ /* 0x010fc40008000000 */
[----:B------:R4:W-:Y:S01]  /*22c0*/  UTMALDG.3D.MULTICAST.2CTA [UR16], [UR14], UR21, desc[UR46] ;  /* 0x00002e100e0073b4 */ /* 0x0009e20008211815 */
[----:B---3--:R-:W-:Y:S01]  /*22d0*/  UIADD3 UR8, UPT, UPT, UR13, 0x2e400, URZ ;  /* 0x0002e4000d087890 */ /* 0x008fe2000fffe0ff */
[----:B------:R-:W-:-:S08]  /*22e0*/  UMOV UR10, UR34 ;  /* 0x00000022000a7c82 */ /* 0x000fd00008000000 */
[----:B------:R4:W-:Y:S02]  /*22f0*/  UTMALDG.3D.MULTICAST.2CTA [UR8], [UR14], UR21, desc[UR46] ;  /* 0x00002e080e0073b4 */ /* 0x0009e40008211815 */
[----:B----4-:R-:W-:Y:S01]  /*2300*/  NOP ;  /* 0x0000000000007918 */ /* 0x010fe20000000000 */
.L_x_32:
[----:B------:R-:W-:Y:S05]  /*2310*/  BSYNC.RECONVERGENT B0 ;  /* 0x0000000000007941 */ /* 0x000fea0003800200 */
.L_x_31:
[----:B------:R-:W-:Y:S01]  /*2320*/  UIADD3 UR42, UPT, UPT, UR42, 0x80, URZ ;  /* 0x000000802a2a7890 */ /* 0x000fe2000fffe0ff */
[----:B------:R-:W-:Y:S01]  /*2330*/  UMOV UR7, UR29 ;  /* 0x0000001d00077c82 */ /* 0x000fe20008000000 */
[----:B------:R-:W-:Y:S01]  /*2340*/  UMOV UR21, UR61 ;  /* 0x0000003d00157c82 */ /* 0x000fe20008000000 */
[----:B------:R-:W-:Y:S09]  /*2350*/  BRA.U UP2, `(.L_x_33) ;  /* 0xfffffff902a47547 */ /* 0x000ff2000b83ffff */
.L_x_25:
[----:B------:R-:W-:Y:S01]  /*2360*/  ULEA UR4, UR29, UR22, 0x3 ;  /* 0x000000161d047291 */ /* 0x000fe2000f8e18ff */
[----:B-12---:R-:W-:Y:S01]  /*2370*/  SHF.L.U32 R0, R12, 0x1f, RZ ;  /* 0x0000001f0c007819 */ /* 0x006fe200000006ff */
[----:B------:R-:W-:Y:S01]  /*2380*/  @!P2 SYNCS.ARRIVE.TRANS64.A1T0 RZ, [UR22+0x68], RZ ;  /* 0x000068ffffffa9a7 */ /* 0x000fe20008100016 */
[----:B------:R-:W-:-:S06]  /*2390*/  UISETP.GT.AND UP0, UPT, UR67, UR66, UPT ;  /* 0x000000424300728c */ /* 0x000fcc000bf04270 */
[----:B---3--:R1:W2:Y:S03]  /*23a0*/  SYNCS.PHASECHK.TRANS64.TRYWAIT P1, [UR4+0x10], R0 ;  /* 0x00001000ff0075a7 */ /* 0x0082a60008021104 */
[----:B------:R-:W-:Y:S05]  /*23b0*/  BRA.U !UP0, `(.L_x_34) ;  /* 0x0000000508607547 */ /* 0x000fea000b800000 */
[----:B------:R-:W-:Y:S01]  /*23c0*/  UIADD3 UR45, UPT, UPT, UR70, UR21, URZ ;  /* 0x00000015462d7290 */ /* 0x000fe2000fffe0ff */
[----:B------:R-:W-:-:S11]  /*23d0*/  UMOV UR7, UR29 ;  /* 0x0000001d00077c82 */ /* 0x000fd60008000000 */
.L_x_42:
[----:B------:R-:W-:Y:S01]  /*23e0*/  ULEA UR6, UR7, UR22, 0x3 ;  /* 0x0000001607067291 */ /* 0x000fe2000f8e18ff */
[----:B--2---:R-:W-:Y:S01]  /*23f0*/  @P4 MOV R2, 0x30000 ;  /* 0x0003000000024802 */ /* 0x004fe20000000f00 */
[----:B--23--:R-:W-:Y:S10]  /*2400*/  @P1 BRA `(.L_x_35) ;  /* 0x00000000000c1947 */ /* 0x00cff40003800000 */
[----:B------:R-:W-:-:S04]  /*2410*/  SHF.L.U32 R3, R12, 0x1f, RZ ;  /* 0x0000001f0c037819 */ /* 0x000fc800000006ff */
[----:B------:R-:W2:Y:S02]  /*2420*/  SYNCS.PHASECHK.TRANS64.TRYWAIT P0, [UR6+0x10], R3 ;  /* 0x00001003ff0075a7 */ /* 0x000ea40008001106 */
[----:B--2---:R-:W-:Y:S05]  /*2430*/  @!P0 BRA `(.L_x_36) ;  /* 0x0000009000f48947 */ /* 0x004fea0003800000 */
.L_x_35:
[----:B------:R2:W-:Y:S01]  /*2440*/  @P4 SYNCS.ARRIVE.TRANS64 RZ, [UR6], R2 ;  /* 0x00000002ffff49a7 */ /* 0x0005e20008000006 */
[----:B------:R-:W-:-:S04]  /*2450*/  ULOP3.LUT UR4, UR53, 0x2, URZ, 0xfc, !UPT ;  /* 0x0000000235047892 */ /* 0x000fc8000f8efcff */
[----:B------:R-:W-:-:S09]  /*2460*/  UISETP.NE.AND UP0, UPT, UR4, 0x2, UPT ;  /* 0x000000020400788c */ /* 0x000fd2000bf05270 */
[----:B------:R-:W-:Y:S05]  /*2470*/  BRA.U UP0, `(.L_x_37) ;  /* 0x0000000100047547 */ /* 0x000fea000b800000 */
[----:B------:R-:W-:Y:S05]  /*2480*/  BPT.TRAP 0x1 ;  /* 0x000000040000795c */ /* 0x000fea0000300000 */
.L_x_37:
[----:B------:R-:W-:Y:S04]  /*2490*/  BSSY.RECONVERGENT B0, `(.L_x_38) ;  /* 0x0000003000007945 */ /* 0x000fe80003800200 */
[----:B------:R-:W-:Y:S05]  /*24a0*/  @!P3 BRA `(.L_x_39) ;  /* 0x000000000004b947 */ /* 0x000fea0003800000 */
[----:B------:R-:W-:Y:S05]  /*24b0*/  BPT.TRAP 0x1 ;  /* 0x000000040000795c */ /* 0x000fea0000300000 */
.L_x_39:
[----:B------:R-:W-:Y:S05]  /*24c0*/  BSYNC.RECONVERGENT B0 ;  /* 0x0000000000007941 */ /* 0x000fea0003800200 */
.L_x_38:
        /* <DEDUP_REMOVED lines=8> */
[----:B-1----:R-:W-:-:S04]  /*2550*/  SHF.L.U32 R0, R12, 0x1f, RZ ;  /* 0x0000001f0c007819 */ /* 0x002fc800000006ff */
[----:B------:R1:W3:Y:S01]  /*2560*/  SYNCS.PHASECHK.TRANS64.TRYWAIT P1, [UR4+0x10], R0 ;  /* 0x00001000ff0075a7 */ /* 0x0002e20008021104 */
[----:B------:R-:W-:Y:S05]  /*2570*/  @!P0 BRA `(.L_x_41) ;  /* 0x0000000000dc8947 */ /* 0x000fea0003800000 */
[----:B------:R-:W-:Y:S02]  /*2580*/  ULEA UR32, UR7, UR38, 0xe ;  /* 0x0000002607207291 */ /* 0x000fe4000f8e70ff */
[----:B------:R-:W-:Y:S02]  /*2590*/  UIADD3 UR4, UP1, UPT, UR54, 0x80, URZ ;  /* 0x0000008036047890 */ /* 0x000fe4000ff3e0ff */
[----:B------:R-:W-:Y:S02]  /*25a0*/  ULEA UR13, UR7, UR37, 0xd ;  /* 0x00000025070d7291 */ /* 0x000fe4000f8e68ff */
[----:B------:R-:W-:Y:S02]  /*25b0*/  ULEA UR32, UR32, UR22, 0x2 ;  /* 0x0000001620207291 */ /* 0x000fe4000f8e10ff */
[----:B------:R-:W-:Y:S02]  /*25c0*/  USHF.L.U32 UR58, UR21, 0x7, URZ ;  /* 0x00000007153a7899 */ /* 0x000fe400080006ff */
[----:B------:R-:W-:-:S02]  /*25d0*/  UIADD3 UR14, UP0, UPT, UR54, 0x180, URZ ;  /* 0x00000180360e7890 */ /* 0x000fc4000ff1e0ff */
[----:B------:R-:W-:Y:S02]  /*25e0*/  ULOP3.LUT UR57, UR6, 0xfefffff8, URZ, 0xc0, !UPT ;  /* 0xfefffff806397892 */ /* 0x000fe4000f8ec0ff */
[----:B------:R-:W-:Y:S02]  /*25f0*/  UIADD3.X UR5, UPT, UPT, URZ, UR55, URZ, UP1, !UPT ;  /* 0x00000037ff057290 */ /* 0x000fe40008ffe4ff */
[----:B------:R-:W-:Y:S02]  /*2600*/  ULEA UR13, UR13, UR22, 0x2 ;  /* 0x000000160d0d7291 */ /* 0x000fe4000f8e10ff */
[----:B------:R-:W-:Y:S02]  /*2610*/  UIADD3 UR56, UPT, UPT, UR32, 0x8400, URZ ;  /* 0x0000840020387890 */ /* 0x000fe4000fffe0ff */
[----:B------:R-:W-:Y:S02]  /*2620*/  UPRMT UR16, URZ, 0x5410, UR31 ;  /* 0x00005410ff107896 */ /* 0x000fe4000800001f */
[----:B------:R-:W-:-:S02]  /*2630*/  UIADD3 UR50, UPT, UPT, UR58, 0x20, URZ ;  /* 0x000000203a327890 */ /* 0x000fc4000fffe0ff */
[----:B------:R-:W-:Y:S02]  /*2640*/  UIADD3 UR48, UPT, UPT, UR32, 0xc400, URZ ;  /* 0x0000c40020307890 */ /* 0x000fe4000fffe0ff */
[----:B------:R-:W-:Y:S02]  /*2650*/  UIADD3 UR42, UPT, UPT, UR58, 0x40, URZ ;  /* 0x000000403a2a7890 */ /* 0x000fe4000fffe0ff */
[----:B------:R-:W-:Y:S02]  /*2660*/  UIADD3 UR40, UPT, UPT, UR32, 0x10400, URZ ;  /* 0x0001040020287890 */ /* 0x000fe4000fffe0ff */
[----:B------:R-:W-:Y:S02]  /*2670*/  UIADD3 UR34, UPT, UPT, UR58, 0x60, URZ ;  /* 0x000000603a227890 */ /* 0x000fe4000fffe0ff */
[----:B------:R-:W-:Y:S02]  /*2680*/  UIADD3 UR32, UPT, UPT, UR32, 0x14400, URZ ;  /* 0x0001440020207890 */ /* 0x000fe4000fffe0ff */
[----:B------:R-:W-:-:S02]  /*2690*/  UIADD3.X UR15, UPT, UPT, URZ, UR55, URZ, UP0, !UPT ;  /* 0x00000037ff0f7290 */ /* 0x000fc400087fe4ff */
[----:B------:R-:W-:Y:S02]  /*26a0*/  UPRMT UR23, URZ, 0x5410, UR30 ;  /* 0x00005410ff177896 */ /* 0x000fe4000800001e */
        /* <DEDUP_REMOVED lines=27> */
[----:B------:R4:W-:Y:S01]  /*2860*/  UTMALDG.3D.MULTICAST.2CTA [UR32], [UR4], UR16, desc[UR46] ;  /* 0x00002e20040073b4 */ /* 0x0009e20008211810 */
[----:B------:R-:W-:Y:S01]  /*2870*/  UTMALDG.3D.MULTICAST.2CTA [UR24], [UR14], UR23, desc[UR46] ;  /* 0x00002e180e0073b4 */ /* 0x000fe20008211817 */
[----:B------:R2:W-:Y:S01]  /*2880*/  UTMALDG.3D.MULTICAST.2CTA [UR8], [UR14], UR23, desc[UR46] ;  /* 0x00002e080e0073b4 */ /* 0x0005e20008211817 */
[----:B----4-:R-:W-:-:S09]  /*2890*/  UIADD3 UR16, UPT, UPT, UR13, 0x2c400, URZ ;  /* 0x0002c4000d107890 */ /* 0x010fd2000fffe0ff */
[----:B------:R4:W-:Y:S01]  /*28a0*/  UTMALDG.3D.MULTICAST.2CTA [UR16], [UR14], UR23, desc[UR46] ;  /* 0x00002e100e0073b4 */ /* 0x0009e20008211817 */
[----:B--2---:R-:W-:Y:S01]  /*28b0*/  UIADD3 UR8, UPT, UPT, UR13, 0x2e400, URZ ;  /* 0x0002e4000d087890 */ /* 0x004fe2000fffe0ff */
[----:B------:R-:W-:-:S08]  /*28c0*/  UMOV UR10, UR34 ;  /* 0x00000022000a7c82 */ /* 0x000fd00008000000 */
[----:B------:R4:W-:Y:S02]  /*28d0*/  UTMALDG.3D.MULTICAST.2CTA [UR8], [UR14], UR23, desc[UR46] ;  /* 0x00002e080e0073b4 */ /* 0x0009e40008211817 */
[----:B----4-:R-:W-:Y:S01]  /*28e0*/  NOP ;  /* 0x0000000000007918 */ /* 0x010fe20000000000 */
.L_x_41:
[----:B------:R-:W-:Y:S05]  /*28f0*/  BSYNC.RECONVERGENT B0 ;  /* 0x0000000000007941 */ /* 0x000fea0003800200 */
.L_x_40:
[----:B------:R-:W-:Y:S01]  /*2900*/  UIADD3 UR21, UPT, UPT, UR21, 0x1, URZ ;  /* 0x0000000115157890 */ /* 0x000fe2000fffe0ff */
[----:B------:R-:W-:-:S03]  /*2910*/  UMOV UR7, UR29 ;  /* 0x0000001d00077c82 */ /* 0x000fc60008000000 */
[----:B------:R-:W-:-:S09]  /*2920*/  UISETP.NE.AND UP0, UPT, UR21, UR45, UPT ;  /* 0x0000002d1500728c */ /* 0x000fd2000bf05270 */
[----:B------:R-:W-:Y:S05]  /*2930*/  BRA.U UP0, `(.L_x_42) ;  /* 0xfffffff900a87547 */ /* 0x000fea000b83ffff */
.L_x_34:
[C---:B------:R-:W-:Y:S01]  /*2940*/  LEA R3, R11.reuse, UR22, 0x3 ;  /* 0x000000160b037c11 */ /* 0x040fe2000f8e18ff */
[----:B------:R-:W-:Y:S01]  /*2950*/  NOP ;  /* 0x0000000000007918 */ /* 0x000fe20000000000 */
[----:B-1----:R-:W-:Y:S02]  /*2960*/  SHF.L.U32 R0, R10, 0x1f, RZ ;  /* 0x0000001f0a007819 */ /* 0x002fe400000006ff */
[----:B------:R-:W-:Y:S02]  /*2970*/  LEA R4, R11, UR22, 0x4 ;  /* 0x000000160b047c11 */ /* 0x000fe4000f8e20ff */
[----:B------:R-:W1:Y:S02]  /*2980*/  SYNCS.PHASECHK.TRANS64.TRYWAIT P0, [R3+URZ+0x70], R0 ;  /* 0x00007000030075a7 */ /* 0x000e6400080011ff */
[----:B-1----:R-:W-:Y:S05]  /*2990*/  @!P0 BRA `(.L_x_43) ;  /* 0x0000008c00b48947 */ /* 0x002fea0003800000 */
.L_x_190:
[----:B------:R-:W4:Y:S01]  /*29a0*/  LDS.128 R4, [R4+0x100] ;  /* 0x0001000004047984 */ /* 0x000f220000000c00 */
[----:B------:R-:W-:Y:S01]  /*29b0*/  UISETP.GE.AND UP0, UPT, UR39, 0x1, UPT ;  /* 0x000000012700788c */ /* 0x000fe2000bf06270 */
[----:B------:R-:W-:Y:S01]  /*29c0*/  @!PT LDS RZ, [RZ] ;  /* 0x00000000fffff984 */ /* 0x000fe20000000800 */
[----:B------:R-:W-:Y:S01]  /*29d0*/  @!PT LDS RZ, [RZ] ;  /* 0x00000000fffff984 */ /* 0x000fe20000000800 */
[----:B------:R-:W-:Y:S01]  /*29e0*/  @!PT LDS RZ, [RZ] ;  /* 0x00000000fffff984 */ /* 0x000fe20000000800 */
[----:B------:R-:W-:Y:S01]  /*29f0*/  @!PT LDS RZ, [RZ] ;  /* 0x00000000fffff984 */ /* 0x000fe20000000800 */
[----:B------:R1:W-:Y:S06]  /*2a00*/  MEMBAR.ALL.CTA ;  /* 0x0000000000007992 */ /* 0x0003ec0000008000 */
[----:B-1----:R-:W1:Y:S01]  /*2a10*/  FENCE.VIEW.ASYNC.S ;  /* 0x00000000000073c6 */ /* 0x002e620000000000 */
[----:B----4-:R-:W-:-:S13]  /*2a20*/  LOP3.LUT P0, RZ, R6, 0x1, RZ, 0xc0, !PT ;  /* 0x0000000106ff7812 */ /* 0x010fda000780c0ff */
[----:B-1----:R-:W-:Y:S01]  /*2a30*/  VOTEU.ANY UP1, P0 ;  /* 0x0000000000ff7886 */ /* 0x002fe20000020100 */
[----:B------:R-:W-:-:S13]  /*2a40*/  PLOP3.LUT P0, PT, PT, PT, UP1, 0x80, 0x8 ;  /* 0x000000000008781c */ /* 0x000fda0003f0f018 */
[----:B------:R-:W-:Y:S02]  /*2a50*/  @P0 LOP3.LUT R0, R5, 0xffff, RZ, 0xc0, !PT ;  /* 0x0000ffff05000812 */ /* 0x000fe400078ec0ff */
[----:B--2---:R-:W-:Y:S02]  /*2a60*/  @P0 MOV R2, R4 ;  /* 0x0000000400020202 */ /* 0x004fe40000000f00 */
[----:B------:R-:W-:Y:S01]  /*2a70*/  @P0 R2UR UR5, R0 ;  /* 0x00000000000502ca */ /* 0x000fe200000e0000 */
[----:B------:R-:W-:Y:S01]  /*2a80*/  VIADD R0, R3, 0x80 ;  /* 0x0000008003007836 */ /* 0x000fe20000000000 */
[----:B------:R-:W-:Y:S02]  /*2a90*/  @P0 SHF.R.U32.HI R4, RZ, 0x10, R5 ;  /* 0x00000010ff040819 */ /* 0x000fe40000011605 */
[----:B------:R-:W-:Y:S02]  /*2aa0*/  @P0 R2UR UR6, R2 ;  /* 0x00000000020602ca */ /* 0x000fe400000e0000 */
[----:B------:R-:W-:-:S02]  /*2ab0*/  PRMT R0, RZ, 0x654, R0 ;  /* 0x00000654ff007816 */ /* 0x000fc40000000000 */
[----:B------:R-:W-:Y:S02]  /*2ac0*/  @P0 R2UR UR4, R4 ;  /* 0x00000000040402ca */ /* 0x000fe400000e0000 */
[----:B------:R1:W-:Y:S03]  /*2ad0*/  SYNCS.ARRIVE.TRANS64.RED.A1T0 RZ, [R0+URZ], RZ ;  /* 0x000000ff00ff79a7 */ /* 0x0003e600081004ff */
[----:B------:R-:W-:-:S04]  /*2ae0*/  @UP1 UMOV UR62, UR5 ;  /* 0x00000005003e1c82 */ /* 0x000fc80008000000 */
[----:B------:R-:W-:-:S04]  /*2af0*/  @UP1 UMOV UR63, UR6 ;  /* 0x00000006003f1c82 */ /* 0x000fc80008000000 */
[----:B------:R-:W-:Y:S01]  /*2b00*/  @UP1 UMOV UR60, UR4 ;  /* 0x00000004003c1c82 */ /* 0x000fe20008000000 */
[----:B------:R-:W-:Y:S05]  /*2b10*/  BRA.U !UP0, `(.L_x_44) ;  /* 0x0000000108d47547 */ /* 0x000fea000b800000 */
[----:B------:R-:W2:Y:S01]  /*2b20*/  LDCU.128 UR12, c[0x0][0xb10] ;  /* 0x00016200ff0c77ac */ /* 0x000ea20008000c00 */
[----:B------:R-:W4:Y:S01]  /*2b30*/  LDCU UR21, c[0x0][0xb20] ;  /* 0x00016400ff1577ac */ /* 0x000f220008000800 */
[----:B------:R-:W3:Y:S01]  /*2b40*/  LDCU UR20, c[0x0][0xb0c] ;  /* 0x00016180ff1477ac */ /* 0x000ee20008000800 */
[----:B------:R-:W1:Y:S01]  /*2b50*/  LDCU.64 UR8, c[0x0][0xb28] ;  /* 0x00016500ff0877ac */ /* 0x000e620008000a00 */
[----:B------:R-:W-:Y:S02]  /*2b60*/  UISETP.NE.AND UP3, UPT, UR39, 0x1, UPT ;  /* 0x000000012700788c */ /* 0x000fe4000bf65270 */
[----:B--2---:R-:W-:Y:S02]  /*2b70*/  UIMAD.WIDE.U32 UR6, UR64, UR15, URZ ;  /* 0x0000000f400672a5 */ /* 0x004fe4000f8e00ff */
[----:B------:R-:W-:Y:S02]  /*2b80*/  UIMAD.WIDE.U32 UR4, UR65, UR12, URZ ;  /* 0x0000000c410472a5 */ /* 0x000fe4000f8e00ff */
[----:B------:R-:W-:-:S02]  /*2b90*/  UISETP.NE.AND UP0, UPT, UR14, 0x1, UPT ;  /* 0x000000010e00788c */ /* 0x000fc4000bf05270 */
[----:B------:R-:W-:Y:S01]  /*2ba0*/  UIMAD.WIDE.U32 UR18, UR62, UR15, URZ ;  /* 0x0000000f3e1272a5 */ /* 0x000fe2000f8e00ff */
[----:B------:R-:W-:Y:S02]  /*2bb0*/  UMOV UR6, UR7 ;  /* 0x0000000700067c82 */ /* 0x000fe40008000000 */
[----:B------:R-:W-:Y:S01]  /*2bc0*/  UMOV UR4, UR5 ;  /* 0x0000000500047c82 */ /* 0x000fe20008000000 */
[----:B----4-:R-:W-:Y:S02]  /*2bd0*/  USHF.R.U32.HI UR6, URZ, UR21, UR6 ;  /* 0x00000015ff067299 */ /* 0x010fe40008011606 */
[----:B---3--:R-:W-:Y:S02]  /*2be0*/  UISETP.NE.AND UP2, UPT, UR20, 0x1, UPT ;  /* 0x000000011400788c */ /* 0x008fe4000bf45270 */
[----:B------:R-:W-:Y:S02]  /*2bf0*/  USHF.R.U32.HI UR4, URZ, UR13, UR4 ;  /* 0x0000000dff047299 */ /* 0x000fe40008011604 */
[----:B------:R-:W-:-:S02]  /*2c00*/  USEL UR5, UR64, UR6, !UP0 ;  /* 0x0000000640057287 */ /* 0x000fc4000c000000 */
[----:B------:R-:W-:Y:S02]  /*2c10*/  USEL UR6, UR65, UR4, !UP2 ;  /* 0x0000000441067287 */ /* 0x000fe4000d000000 */
[----:B-1----:R-:W-:Y:S01]  /*2c20*/  UIMAD.WIDE.U32 UR10, UR5, UR8, URZ ;  /* 0x00000008050a72a5 */ /* 0x002fe2000f8e00ff */
[----:B------:R-:W-:Y:S01]  /*2c30*/  UMOV UR4, UR19 ;  /* 0x0000001300047c82 */ /* 0x000fe20008000000 */
[----:B------:R-:W-:Y:S02]  /*2c40*/  UIMAD.WIDE.U32 UR16, UR63, UR12, URZ ;  /* 0x0000000c3f1072a5 */ /* 0x000fe4000f8e00ff */
[----:B------:R-:W-:-:S03]  /*2c50*/  UIMAD.WIDE.U32 UR18, UR6, UR8, URZ ;  /* 0x00000008061272a5 */ /* 0x000fc6000f8e00ff */
[----:B------:R-:W-:Y:S01]  /*2c60*/  UMOV UR10, UR11 ;  /* 0x0000000b000a7c82 */ /* 0x000fe20008000000 */
[----:B------:R-:W-:Y:S02]  /*2c70*/  USHF.R.U32.HI UR4, URZ, UR21, UR4 ;  /* 0x00000015ff047299 */ /* 0x000fe40008011604 */
[----:B------:R-:W-:Y:S01]  /*2c80*/  @UP3 USHF.R.U32.HI UR5, URZ, UR9, UR10 ;  /* 0x00000009ff053299 */ /* 0x000fe2000801160a */
[----:B------:R-:W-:Y:S01]  /*2c90*/  UMOV UR16, UR17 ;  /* 0x0000001100107c82 */ /* 0x000fe20008000000 */
[----:B------:R-:W-:Y:S01]  /*2ca0*/  UMOV UR18, UR19 ;  /* 0x0000001300127c82 */ /* 0x000fe20008000000 */
[----:B------:R-:W-:Y:S02]  /*2cb0*/  USHF.R.U32.HI UR13, URZ, UR13, UR16 ;  /* 0x0000000dff0d7299 */ /* 0x000fe40008011610 */
[----:B------:R-:W-:Y:S02]  /*2cc0*/  USEL UR4, UR62, UR4, !UP0 ;  /* 0x000000043e047287 */ /* 0x000fe4000c000000 */
[----:B------:R-:W-:-:S02]  /*2cd0*/  @UP3 USHF.R.U32.HI UR6, URZ, UR9, UR18 ;  /* 0x00000009ff063299 */ /* 0x000fc40008011612 */
[----:B------:R-:W-:Y:S02]  /*2ce0*/  UIMAD UR7, UR39, UR5, URZ ;  /* 0x00000005270772a4 */ /* 0x000fe4000f8e02ff */
[----:B------:R-:W-:Y:S02]  /*2cf0*/  USEL UR5, UR63, UR13, !UP2 ;  /* 0x0000000d3f057287 */ /* 0x000fe4000d000000 */
[----:B------:R-:W-:Y:S02]  /*2d00*/  UIMAD UR10, UR39, UR6, URZ ;  /* 0x00000006270a72a4 */ /* 0x000fe4000f8e02ff */
[----:B------:R-:W-:Y:S02]  /*2d10*/  UISETP.GE.AND UP0, UPT, UR4, UR7, UPT ;  /* 0x000000070400728c */ /* 0x000fe4000bf06270 */
[----:B------:R-:W-:Y:S02]  /*2d20*/  UIMAD.WIDE.U32 UR12, UR4, UR8, URZ ;  /* 0x00000008040c72a5 */ /* 0x000fe4000f8e00ff */
[----:B------:R-:W-:-:S02]  /*2d30*/  UISETP.GE.OR UP0, UPT, UR5, UR10, UP0 ;  /* 0x0000000a0500728c */ /* 0x000fc40008706670 */
        /* <DEDUP_REMOVED lines=19> */
.L_x_44:
[----:B------:R-:W2:Y:S02]  /*2e70*/  LDCU UR4, c[0x0][0xb30] ;  /* 0x00016600ff0477ac */ /* 0x000ea40008000800 */
[----:B--2---:R-:W-:-:S09]  /*2e80*/  UISETP.NE.AND UP0, UPT, UR4, 0x1, UPT ;  /* 0x000000010400788c */ /* 0x004fd2000bf05270 */
[----:B------:R-:W-:Y:S05]  /*2e90*/  BRA.U UP0, `(.L_x_45) ;  /* 0x0000000100447547 */ /* 0x000fea000b800000 */
[----:B------:R-:W2:Y:S01]  /*2ea0*/  LDCU.128 UR8, c[0x0][0xb10] ;  /* 0x00016200ff0877ac */ /* 0x000ea20008000c00 */
[----:B------:R-:W4:Y:S01]  /*2eb0*/  LDCU UR12, c[0x0][0xb0c] ;  /* 0x00016180ff0c77ac */ /* 0x000f220008000800 */
[----:B------:R-:W1:Y:S01]  /*2ec0*/  LDCU UR13, c[0x0][0xb20] ;  /* 0x00016400ff0d77ac */ /* 0x000e620008000800 */
[----:B--2---:R-:W-:Y:S02]  /*2ed0*/  UIMAD.WIDE.U32 UR6, UR63, UR8, URZ ;  /* 0x000000083f0672a5 */ /* 0x004fe4000f8e00ff */
[----:B------:R-:W-:Y:S02]  /*2ee0*/  UIMAD.WIDE.U32 UR4, UR62, UR11, URZ ;  /* 0x0000000b3e0472a5 */ /* 0x000fe4000f8e00ff */
[----:B----4-:R-:W-:Y:S02]  /*2ef0*/  UISETP.NE.AND UP2, UPT, UR12, 0x1, UPT ;  /* 0x000000010c00788c */ /* 0x010fe4000bf45270 */
[----:B------:R-:W-:Y:S01]  /*2f00*/  UISETP.NE.AND UP0, UPT, UR10, 0x1, UPT ;  /* 0x000000010a00788c */ /* 0x000fe2000bf05270 */
[----:B------:R-:W-:-:S02]  /*2f10*/  UMOV UR6, UR7 ;  /* 0x0000000700067c82 */ /* 0x000fc40008000000 */
[----:B------:R-:W-:Y:S01]  /*2f20*/  UMOV UR4, UR5 ;  /* 0x0000000500047c82 */ /* 0x000fe20008000000 */
[----:B------:R-:W-:Y:S02]  /*2f30*/  USHF.R.U32.HI UR9, URZ, UR9, UR6 ;  /* 0x00000009ff097299 */ /* 0x000fe40008011606 */
[----:B-1----:R-:W-:Y:S02]  /*2f40*/  USHF.R.U32.HI UR4, URZ, UR13, UR4 ;  /* 0x0000000dff047299 */ /* 0x002fe40008011604 */
[----:B------:R-:W-:Y:S02]  /*2f50*/  USEL UR5, UR63, UR9, !UP2 ;  /* 0x000000093f057287 */ /* 0x000fe4000d000000 */
[----:B------:R-:W-:-:S04]  /*2f60*/  USEL UR4, UR62, UR4, !UP0 ;  /* 0x000000043e047287 */ /* 0x000fc8000c000000 */
[----:B------:R-:W-:Y:S02]  /*2f70*/  UIADD3 UR6, UPT, UPT, UR5, -UR4, URZ ;  /* 0x8000000405067290 */ /* 0x000fe4000fffe0ff */
[----:B------:R-:W-:Y:S02]  /*2f80*/  UIADD3 UR4, UPT, UPT, -UR5, UR4, URZ ;  /* 0x0000000405047290 */ /* 0x000fe4000fffe1ff */
[----:B------:R-:W-:Y:S02]  /*2f90*/  UIMAD UR62, UR6, UR10, UR62 ;  /* 0x0000000a063e72a4 */ /* 0x000fe4000f8e023e */
[----:B------:R-:W-:-:S12]  /*2fa0*/  UIMAD UR63, UR4, UR12, UR63 ;  /* 0x0000000c043f72a4 */ /* 0x000fd8000f8e023f */
.L_x_45:
[----:B------:R-:W-:Y:S01]  /*2fb0*/  VIADD R11, R11, 0x1 ;  /* 0x000000010b0b7836 */ /* 0x000fe20000000000 */
[----:B------:R-:W-:Y:S02]  /*2fc0*/  R2UR UR5, R58 ;  /* 0x000000003a0572ca */ /* 0x000fe400000e0000 */
[----:B------:R-:W-:Y:S02]  /*2fd0*/  R2UR UR4, R57 ;  /* 0x00000000390472ca */ /* 0x000fe400000e0000 */
[C---:B------:R-:W-:Y:S02]  /*2fe0*/  ISETP.NE.AND P0, PT, R11.reuse, 0x2, PT ;  /* 0x000000020b00780c */ /* 0x040fe40003f05270 */
[----:B------:R-:W-:Y:S02]  /*2ff0*/  PLOP3.LUT P2, PT, PT, PT, PT, 0x80, 0x8 ;  /* 0x000000000008781c */ /* 0x000fe40003f4f070 */
[----:B-1----:R-:W-:Y:S02]  /*3000*/  SEL R0, RZ, 0x1, P0 ;  /* 0x00000001ff007807 */ /* 0x002fe40000000000 */
[----:B------:R-:W-:-:S02]  /*3010*/  SEL R11, R11, RZ, P0 ;  /* 0x000000ff0b0b7207 */ /* 0x000fc40000000000 */
[----:B------:R-:W-:Y:S01]  /*3020*/  LOP3.LUT R10, R10, R0, RZ, 0x3c, !PT ;  /* 0x000000000a0a7212 */ /* 0x000fe200078e3cff */
[----:B------:R-:W-:Y:S02]  /*3030*/  UIADD3 UR16, UPT, UPT, UR63, UR5, URZ ;  /* 0x000000053f107290 */ /* 0x000fe4000fffe0ff */
[----:B------:R-:W-:Y:S01]  /*3040*/  UIADD3 UR20, UPT, UPT, UR62, UR4, URZ ;  /* 0x000000043e147290 */ /* 0x000fe2000fffe0ff */
[----:B------:R-:W-:Y:S11]  /*3050*/  BRA.U UP1, `(.L_x_46) ;  /* 0xffffffe901d87547 */ /* 0x000ff6000b83ffff */
[----:B------:R-:W-:Y:S01]  /*3060*/  UIADD3 UR22, UPT, UPT, UR22, 0x10, URZ ;  /* 0x0000001016167890 */ /* 0x000fe2000fffe0ff */
[----:B------:R-:W-:-:S03]  /*3070*/  SHF.L.U32 R2, R12, 0x1f, RZ ;  /* 0x0000001f0c027819 */ /* 0x000fc600000006ff */
[----:B------:R-:W-:-:S09]  /*3080*/  ULEA UR4, UR29, UR22, 0x3 ;  /* 0x000000161d047291 */ /* 0x000fd2000f8e18ff */
[----:B------:R-:W1:Y:S02]  /*3090*/  SYNCS.PHASECHK.TRANS64.TRYWAIT P0, [UR4], R2 ;  /* 0x00000002ff0075a7 */ /* 0x000e640008001104 */
[----:B-1----:R-:W-:Y:S05]  /*30a0*/  @!P0 BRA `(.L_x_47) ;  /* 0x0000008800048947 */ /* 0x002fea0003800000 */
.L_x_192:
[----:B------:R-:W-:-:S04]  /*30b0*/  UIADD3 UR4, UPT, UPT, UR29, 0x1, URZ ;  /* 0x000000011d047890 */ /* 0x000fc8000fffe0ff */
[----:B------:R-:W-:-:S04]  /*30c0*/  UISETP.NE.AND UP0, UPT, UR4, 0x2, UPT ;  /* 0x000000020400788c */ /* 0x000fc8000bf05270 */
[----:B------:R-:W-:Y:S02]  /*30d0*/  USEL UR5, URZ, 0x1, UP0 ;  /* 0x00000001ff057887 */ /* 0x000fe40008000000 */
[----:B------:R-:W-:-:S04]  /*30e0*/  USEL UR4, UR4, URZ, UP0 ;  /* 0x000000ff04047287 */ /* 0x000fc80008000000 */
[----:B------:R-:W-:Y:S01]  /*30f0*/  ULEA UR4, UR4, UR22, 0x3 ;  /* 0x0000001604047291 */ /* 0x000fe2000f8e18ff */
[----:B-1----:R-:W-:-:S04]  /*3100*/  LOP3.LUT R2, R12, UR5, RZ, 0x3c, !PT ;  /* 0x000000050c027c12 */ /* 0x002fc8000f8e3cff */
[----:B------:R-:W-:Y:S01]  /*3110*/  SHF.L.U32 R2, R2, 0x1f, RZ ;  /* 0x0000001f02027819 */ /* 0x000fe200000006ff */
[----:B------:R-:W-:-:S07]  /*3120*/  IMAD.U32 R0, RZ, RZ, UR4 ;  /* 0x00000004ff007e24 */ /* 0x000fce000f8e00ff */
.L_x_48:
[----:B-1----:R1:W2:Y:S02]  /*3130*/  SYNCS.PHASECHK.TRANS64.TRYWAIT P0, [R0+URZ], R2 ;  /* 0x00000002000075a7 */ /* 0x0022a400080011ff */
[----:B--2---:R-:W-:Y:S05]  /*3140*/  @!P0 NANOSLEEP.SYNCS 0x989680 ;  /* 0x009896800000895d */ /* 0x004fea0003900000 */
[----:B------:R-:W2:Y:S02]  /*3150*/  @!P0 SYNCS.PHASECHK.TRANS64 P0, [R0+URZ], R2 ;  /* 0x00000002000085a7 */ /* 0x000ea400080010ff */
[----:B--2---:R-:W-:Y:S05]  /*3160*/  @P0 EXIT ;  /* 0x000000000000094d */ /* 0x004fea0003800000 */
[----:B------:R-:W-:Y:S05]  /*3170*/  BRA `(.L_x_48) ;  /* 0xfffffffc00ec7947 */ /* 0x000fea000383ffff */
.L_x_22:
[----:B------:R-:W-:-:S13]  /*3180*/  R2UR UR4, R59 ;  /* 0x000000003b0472ca */ /* 0x000fda00000e0000 */
[----:B------:R-:W-:-:S04]  /*3190*/  UISETP.NE.AND UP0, UPT, UR4, URZ, UPT ;  /* 0x000000ff0400728c */ /* 0x000fc8000bf05270 */
[----:B------:R-:W-:-:S09]  /*31a0*/  UISETP.NE.OR UP0, UPT, UR21, 0x1, UP0 ;  /* 0x000000011500788c */ /* 0x000fd20008705670 */
[----:B------:R-:W-:Y:S05]  /*31b0*/  BRA.U UP0, `(.L_x_49) ;  /* 0x0000000500507547 */ /* 0x000fea000b800000 */
[----:B------:R-:W-:Y:S01]  /*31c0*/  R2UR UR4, R59 ;  /* 0x000000003b0472ca */ /* 0x000fe200000e0000 */
[----:B------:R-:W-:Y:S01]  /*31d0*/  IMAD.MOV.U32 R12, RZ, RZ, 0x1 ;  /* 0x00000001ff0c7424 */ /* 0x000fe200078e00ff */
[----:B------:R-:W-:Y:S02]  /*31e0*/  ISETP.GE.U32.AND P2, PT, R5, 0x8, PT ;  /* 0x000000080500780c */ /* 0x000fe40003f46070 */
[----:B------:R-:W-:Y:S01]  /*31f0*/  CS2R R6, SRZ ;  /* 0x0000000000067805 */ /* 0x000fe2000001ff00 */
[----:B------:R-:W-:Y:S01]  /*3200*/  IMAD.MOV.U32 R3, RZ, RZ, RZ ;  /* 0x000000ffff037224 */ /* 0x000fe200078e00ff */
[----:B------:R-:W-:Y:S01]  /*3210*/  UMOV UR6, 0x400 ;  /* 0x0000040000067882 */ /* 0x000fe20000000000 */
[----:B------:R-:W-:Y:S01]  /*3220*/  IMAD.MOV.U32 R4, RZ, RZ, RZ ;  /* 0x000000ffff047224 */ /* 0x000fe200078e00ff */
[----:B------:R-:W-:-:S05]  /*3230*/  UMOV UR5, URZ ;  /* 0x000000ff00057c82 */ /* 0x000fca0008000000 */
[----:B------:R-:W-:-:S12]  /*3240*/  ULEA UR6, UR4, UR6, 0x18 ;  /* 0x0000000604067291 */ /* 0x000fd8000f8ec0ff */
.L_x_53:
[----:B------:R-:W-:Y:S02]  /*3250*/  LEA R0, R3, UR6, 0x3 ;  /* 0x0000000603007c11 */ /* 0x000fe4000f8e18ff */
[----:B------:R-:W-:-:S03]  /*3260*/  SHF.L.U32 R8, R4, 0x1f, RZ ;  /* 0x0000001f04087819 */ /* 0x000fc600000006ff */
[----:B------:R-:W-:Y:S01]  /*3270*/  VIADD R9, R0, 0xe0 ;  /* 0x000000e000097836 */ /* 0x000fe20000000000 */
[----:B------:R-:W2:Y:S02]  /*3280*/  SYNCS.PHASECHK.TRANS64.TRYWAIT P0, [R0+URZ+0xd0], R8 ;  /* 0x0000d008000075a7 */ /* 0x000ea400080011ff */
[----:B--2---:R-:W-:Y:S05]  /*3290*/  @!P0 BRA `(.L_x_50) ;  /* 0x0000008400a08947 */ /* 0x004fea0003800000 */
.L_x_193:
[----:B------:R-:W-:Y:S01]  /*32a0*/  ULEA UR4, UR5, UR6, 0x3 ;  /* 0x0000000605047291 */ /* 0x000fe2000f8e18ff */
[----:B--2---:R-:W-:Y:S01]  /*32b0*/  PRMT R0, RZ, 0x654, R9 ;  /* 0x00000654ff007816 */ /* 0x004fe20000000009 */
[----:B------:R-:W-:Y:S01]  /*32c0*/  @!P2 IMAD.MOV.U32 R8, RZ, RZ, 0x10 ;  /* 0x00000010ff08a424 */ /* 0x000fe200078e00ff */
[----:B------:R-:W-:Y:S01]  /*32d0*/  SHF.L.U32 R9, R12, 0x1f, RZ ;  /* 0x0000001f0c097819 */ /* 0x000fe200000006ff */
[----:B------:R-:W-:Y:S01]  /*32e0*/  UIADD3 UR7, UPT, UPT, UR4, 0x70, URZ ;  /* 0x0000007004077890 */ /* 0x000fe2000fffe0ff */
[----:B------:R2:W-:Y:S05]  /*32f0*/  SYNCS.ARRIVE.TRANS64.RED.A1T0 RZ, [R0+URZ], RZ ;  /* 0x000000ff00ff79a7 */ /* 0x0005ea00081004ff */
[----:B------:R-:W-:Y:S01]  /*3300*/  IMAD.U32 R10, RZ, RZ, UR7 ;  /* 0x00000007ff0a7e24 */ /* 0x000fe2000f8e00ff */
[----:B------:R-:W3:Y:S04]  /*3310*/  SYNCS.PHASECHK.TRANS64.TRYWAIT P0, [UR4+0x80], R9 ;  /* 0x00008009ff0075a7 */ /* 0x000ee80008001104 */
[----:B------:R-:W-:Y:S01]  /*3320*/  PRMT R10, R5, 0x654, R10 ;  /* 0x00000654050a7816 */ /* 0x000fe2000000000a */
[----:B--23--:R-:W-:Y:S06]  /*3330*/  @!P0 BRA `(.L_x_51) ;  /* 0x00000084008c8947 */ /* 0x00cfec0003800000 */
.L_x_195:
[----:B------:R-:W-:Y:S01]  /*3340*/  ULEA UR8, UR5, UR6, 0x4 ;  /* 0x0000000605087291 */ /* 0x000fe2000f8e20ff */
[----:B------:R-:W-:Y:S01]  /*3350*/  SEL R2, R10, R2, !P2 ;  /* 0x000000020a027207 */ /* 0x000fe20005000000 */
[----:B------:R-:W-:Y:S01]  /*3360*/  UIADD3 UR9, UPT, UPT, UR4, 0x70, URZ ;  /* 0x0000007004097890 */ /* 0x000fe2000fffe0ff */
[----:B--2---:R-:W-:Y:S01]  /*3370*/  LEA R0, R7, UR6, 0x3 ;  /* 0x0000000607007c11 */ /* 0x004fe2000f8e18ff */
[----:B------:R-:W-:Y:S01]  /*3380*/  UIADD3 UR8, UPT, UPT, UR8, 0x100, URZ ;  /* 0x0000010008087890 */ /* 0x000fe2000fffe0ff */
[----:B------:R2:W-:Y:S01]  /*3390*/  @!P2 SYNCS.ARRIVE.TRANS64.RED RZ, [R2+URZ], R8 ;  /* 0x0000000802ffa9a7 */ /* 0x0005e200080004ff */
[----:B------:R-:W-:Y:S01]  /*33a0*/  UIADD3 UR4, UPT, UPT, UR5, 0x1, URZ ;  /* 0x0000000105047890 */ /* 0x000fe2000fffe0ff */
[----:B------:R-:W-:-:S03]  /*33b0*/  VIADD R3, R3, 0x1 ;  /* 0x0000000103037836 */ /* 0x000fc60000000000 */
[----:B------:R-:W-:Y:S02]  /*33c0*/  UISETP.NE.AND UP0, UPT, UR4, 0x2, UPT ;  /* 0x000000020400788c */ /* 0x000fe4000bf05270 */
[----:B------:R-:W-:Y:S01]  /*33d0*/  ISETP.NE.AND P0, PT, R3, 0x2, PT ;  /* 0x000000020300780c */ /* 0x000fe20003f05270 */
[----:B------:R-:W-:Y:S06]  /*33e0*/  UGETNEXTWORKID.BROADCAST [UR8], [UR9] ;  /* 0x00000000080073ca */ /* 0x000fec0008000100 */
[----:B------:R-:W-:Y:S02]  /*33f0*/  USEL UR7, URZ, 0x1, UP0 ;  /* 0x00000001ff077887 */ /* 0x000fe40008000000 */
[----:B------:R-:W-:-:S04]  /*3400*/  USEL UR5, UR4, URZ, UP0 ;  /* 0x000000ff04057287 */ /* 0x000fc80008000000 */
[----:B------:R-:W-:Y:S02]  /*3410*/  LOP3.LUT R12, R12, UR7, RZ, 0x3c, !PT ;  /* 0x000000070c0c7c12 */ /* 0x000fe4000f8e3cff */
[----:B--2---:R-:W-:-:S04]  /*3420*/  SHF.L.U32 R8, R6, 0x1f, RZ ;  /* 0x0000001f06087819 */ /* 0x004fc800000006ff */
[----:B------:R-:W2:Y:S02]  /*3430*/  SYNCS.PHASECHK.TRANS64.TRYWAIT P1, [R0+URZ+0x70], R8 ;  /* 0x00007008000075a7 */ /* 0x000ea400080211ff */
[----:B--2---:R-:W-:Y:S05]  /*3440*/  @!P1 BRA `(.L_x_52) ;  /* 0x0000008400609947 */ /* 0x004fea0003800000 */
.L_x_196:
[----:B--2---:R-:W-:Y:S01]  /*3450*/  LEA R8, R7, UR6, 0x4 ;  /* 0x0000000607087c11 */ /* 0x004fe2000f8e20ff */
[----:B------:R-:W-:Y:S01]  /*3460*/  VIADD R0, R0, 0x80 ;  /* 0x0000008000007836 */ /* 0x000fe20000000000 */
[----:B------:R-:W-:Y:S01]  /*3470*/  SEL R3, R3, RZ, P0 ;  /* 0x000000ff03037207 */ /* 0x000fe20000000000 */
[----:B------:R-:W-:-:S03]  /*3480*/  VIADD R7, R7, 0x1 ;  /* 0x0000000107077836 */ /* 0x000fc60000000000 */
[----:B------:R-:W2:Y:S01]  /*3490*/  LDS.128 R8, [R8+0x100] ;  /* 0x0001000008087984 */ /* 0x000ea20000000c00 */
[----:B------:R-:W-:Y:S02]  /*34a0*/  PRMT R0, RZ, 0x654, R0 ;  /* 0x00000654ff007816 */ /* 0x000fe40000000000 */
[C---:B------:R-:W-:Y:S01]  /*34b0*/  ISETP.NE.AND P1, PT, R7.reuse, 0x2, PT ;  /* 0x000000020700780c */ /* 0x040fe20003f25270 */
[----:B------:R-:W-:Y:S01]  /*34c0*/  @!PT LDS RZ, [RZ] ;  /* 0x00000000fffff984 */ /* 0x000fe20000000800 */
[----:B------:R-:W-:Y:S01]  /*34d0*/  @!PT LDS RZ, [RZ] ;  /* 0x00000000fffff984 */ /* 0x000fe20000000800 */
[----:B------:R-:W-:Y:S01]  /*34e0*/  @!PT LDS RZ, [RZ] ;  /* 0x00000000fffff984 */ /* 0x000fe20000000800 */
[----:B------:R-:W-:Y:S01]  /*34f0*/  @!PT LDS RZ, [RZ] ;  /* 0x00000000fffff984 */ /* 0x000fe20000000800 */
[----:B------:R3:W-:Y:S06]  /*3500*/  MEMBAR.ALL.CTA ;  /* 0x0000000000007992 */ /* 0x0007ec0000008000 */
[----:B---3--:R-:W3:Y:S01]  /*3510*/  FENCE.VIEW.ASYNC.S ;  /* 0x00000000000073c6 */ /* 0x008ee20000000000 */
[----:B------:R-:W-:Y:S01]  /*3520*/  SEL R7, R7, RZ, P1 ;  /* 0x000000ff07077207 */ /* 0x000fe20000800000 */
[----:B---3--:R3:W-:Y:S01]  /*3530*/  SYNCS.ARRIVE.TRANS64.RED.A1T0 RZ, [R0+URZ], RZ ;  /* 0x000000ff00ff79a7 */ /* 0x0087e200081004ff */
[----:B--2---:R-:W-:-:S02]  /*3540*/  LOP3.LUT P3, RZ, R10, 0x1, RZ, 0xc0, !PT ;  /* 0x000000010aff7812 */ /* 0x004fc4000786c0ff */
[----:B------:R-:W-:-:S04]  /*3550*/  SEL R8, RZ, 0x1, P1 ;  /* 0x00000001ff087807 */ /* 0x000fc80000800000 */
[----:B------:R-:W-:Y:S02]  /*3560*/  LOP3.LUT R6, R6, R8, RZ, 0x3c, !PT ;  /* 0x0000000806067212 */ /* 0x000fe400078e3cff */
[----:B---3--:R-:W-:-:S04]  /*3570*/  SEL R0, RZ, 0x1, P0 ;  /* 0x00000001ff007807 */ /* 0x008fc80000000000 */
[----:B------:R-:W-:Y:S01]  /*3580*/  LOP3.LUT R4, R4, R0, RZ, 0x3c, !PT ;  /* 0x0000000004047212 */ /* 0x000fe200078e3cff */
[----:B------:R-:W-:Y:S06]  /*3590*/  @P3 BRA `(.L_x_53) ;  /* 0xfffffffc002c3947 */ /* 0x000fec000383ffff */
[----:B------:R-:W-:Y:S01]  /*35a0*/  ULEA UR4, UR5, UR6, 0x3 ;  /* 0x0000000605047291 */ /* 0x000fe2000f8e18ff */
[----:B------:R-:W-:-:S08]  /*35b0*/  SHF.L.U32 R2, R12, 0x1f, RZ ;  /* 0x0000001f0c027819 */ /* 0x000fd000000006ff */
[----:B------:R-:W2:Y:S02]  /*35c0*/  SYNCS.PHASECHK.TRANS64 P0, [UR4+0x80], R2 ;  /* 0x00008002ff0075a7 */ /* 0x000ea40008001004 */
[----:B--2---:R-:W-:Y:S05]  /*35d0*/  @P0 BRA `(.L_x_54) ;  /* 0x0000000000080947 */ /* 0x004fea0003800000 */
[----:B------:R-:W2:Y:S02]  /*35e0*/  SYNCS.PHASECHK.TRANS64.TRYWAIT P0, [UR4+0x80], R2 ;  /* 0x00008002ff0075a7 */ /* 0x000ea40008001104 */
[----:B--2---:R-:W-:Y:S05]  /*35f0*/  @!P0 BRA `(.L_x_55) ;  /* 0x0000008400088947 */ /* 0x004fea0003800000 */
.L_x_54:
[----:B------:R-:W-:-:S04]  /*3600*/  UIADD3 UR7, UPT, UPT, UR5, 0x1, URZ ;  /* 0x0000000105077890 */ /* 0x000fc8000fffe0ff */
[----:B------:R-:W-:-:S04]  /*3610*/  UISETP.NE.AND UP0, UPT, UR7, 0x2, UPT ;  /* 0x000000020700788c */ /* 0x000fc8000bf05270 */
[----:B------:R-:W-:Y:S02]  /*3620*/  USEL UR8, URZ, 0x1, UP0 ;  /* 0x00000001ff087887 */ /* 0x000fe40008000000 */
[----:B------:R-:W-:-:S04]  /*3630*/  USEL UR7, UR7, URZ, UP0 ;  /* 0x000000ff07077287 */ /* 0x000fc80008000000 */
[----:B------:R-:W-:Y:S01]  /*3640*/  ULEA UR7, UR7, UR6, 0x3 ;  /* 0x0000000607077291 */ /* 0x000fe2000f8e18ff */
[----:B--2---:R-:W-:-:S04]  /*3650*/  LOP3.LUT R2, R12, UR8, RZ, 0x3c, !PT ;  /* 0x000000080c027c12 */ /* 0x004fc8000f8e3cff */
[----:B------:R-:W-:-:S04]  /*3660*/  SHF.L.U32 R0, R2, 0x1f, RZ ;  /* 0x0000001f02007819 */ /* 0x000fc800000006ff */
[----:B------:R-:W2:Y:S02]  /*3670*/  SYNCS.PHASECHK.TRANS64 P0, [UR7+0x80], R0 ;  /* 0x00008000ff0075a7 */ /* 0x000ea40008001007 */
[----:B-12---:R-:W-:Y:S05]  /*3680*/  @P0 EXIT ;  /* 0x000000000000094d */ /* 0x006fea0003800000 */
[----:B------:R-:W-:Y:S02]  /*3690*/  SHF.L.U32 R2, R2, 0x1f, RZ ;  /* 0x0000001f02027819 */ /* 0x000fe400000006ff */
[----:B------:R-:W-:-:S07]  /*36a0*/  MOV R0, UR7 ;  /* 0x0000000700007c02 */ /* 0x000fce0008000f00 */
.L_x_56:
[----:B-1----:R1:W2:Y:S02]  /*36b0*/  SYNCS.PHASECHK.TRANS64.TRYWAIT P0, [R0+URZ+0x80], R2 ;  /* 0x00008002000075a7 */ /* 0x0022a400080011ff */
[----:B--2---:R-:W-:Y:S05]  /*36c0*/  @!P0 NANOSLEEP.SYNCS 0x989680 ;  /* 0x009896800000895d */ /* 0x004fea0003900000 */
[----:B------:R-:W2:Y:S02]  /*36d0*/  @!P0 SYNCS.PHASECHK.TRANS64 P0, [R0+URZ+0x80], R2 ;  /* 0x00008002000085a7 */ /* 0x000ea400080010ff */
[----:B--2---:R-:W-:Y:S05]  /*36e0*/  @P0 EXIT ;  /* 0x000000000000094d */ /* 0x004fea0003800000 */
[----:B------:R-:W-:Y:S05]  /*36f0*/  BRA `(.L_x_56) ;  /* 0xfffffffc00ec7947 */ /* 0x000fea000383ffff */
.L_x_49:
[----:B------:R-:W-:Y:S05]  /*3700*/  BRA.U UP6, `(.L_x_57) ;  /* 0x0000001906507547 */ /* 0x000fea000b800000 */
[----:B------:R-:W-:Y:S01]  /*3710*/  R2UR UR7, R59 ;  /* 0x000000003b0772ca */ /* 0x000fe200000e0000 */
[----:B------:R-:W-:Y:S01]  /*3720*/  UMOV UR4, 0x40 ;  /* 0x0000004000047882 */ /* 0x000fe20000000000 */
[----:B------:R-:W-:Y:S01]  /*3730*/  NOP ;  /* 0x0000000000007918 */ /* 0x000fe20000000000 */
[----:B------:R-:W-:-:S10]  /*3740*/  UMOV UR6, 0x400 ;  /* 0x0000040000067882 */ /* 0x000fd40000000000 */
[----:B------:R-:W-:Y:S02]  /*3750*/  ULEA UR5, UR7, UR4, 0x18 ;  /* 0x0000000407057291 */ /* 0x000fe4000f8ec0ff */
[----:B------:R-:W-:-:S07]  /*3760*/  ULEA UR6, UR7, UR6, 0x18 ;  /* 0x0000000607067291 */ /* 0x000fce000f8ec0ff */
[----:B------:R-:W2:Y:S02]  /*3770*/  LDS.U8 R5, [UR5+0x1c] ;  /* 0x00001c05ff057984 */ /* 0x000ea40008000000 */
[----:B--2---:R-:W-:-:S13]  /*3780*/  ISETP.NE.AND P0, PT, R5, RZ, PT ;  /* 0x000000ff0500720c */ /* 0x004fda0003f05270 */
[----:B------:R-:W-:Y:S05]  /*3790*/  @P0 BRA `(.L_x_58) ;  /* 0x0000000400180947 */ /* 0x000fea0003800000 */
[----:B------:R-:W-:Y:S01]  /*37a0*/  R2UR UR4, R2 ;  /* 0x00000000020472ca */ /* 0x000fe200000e0000 */
[----:B------:R-:W-:-:S12]  /*37b0*/  UIADD3 UR7, UPT, UPT, UR5, 0x8, URZ ;  /* 0x0000000805077890 */ /* 0x000fd8000fffe0ff */
[----:B------:R-:W-:-:S09]  /*37c0*/  UISETP.NE.U32.AND UP1, UPT, UR4, 0x1, UPT ;  /* 0x000000010400788c */ /* 0x000fd2000bf25070 */
[----:B------:R-:W-:Y:S05]  /*37d0*/  BRA.U !UP1, `(.L_x_59) ;  /* 0x0000000109a47547 */ /* 0x000fea000b800000 */
[----:B------:R-:W-:Y:S01]  /*37e0*/  ELECT P0, URZ, PT ;  /* 0x0000000000ff782f */ /* 0x000fe20003800000 */
[----:B------:R-:W-:-:S12]  /*37f0*/  BSSY B0, `(.L_x_59) ;  /* 0x0000027000007945 */ /* 0x000fd80003800000 */
[----:B------:R-:W-:Y:S05]  /*3800*/  @!P0 BRA `(.L_x_60) ;  /* 0x0000000000948947 */ /* 0x000fea0003800000 */
[----:B------:R-:W-:-:S05]  /*3810*/  UMOV UR4, 0x10 ;  /* 0x0000001000047882 */ /* 0x000fca0000000000 */
[----:B------:R-:W-:Y:S04]  /*3820*/  DEPBAR.LE SB2, 0x36 ;  /* 0x0000ad800000791a */ /* 0x000fe80000000000 */
[----:B------:R-:W2:Y:S02]  /*3830*/  UTCATOMSWS.2CTA.FIND_AND_SET.ALIGN UP0, UR4, UR4 ;  /* 0x00000004000475e3 */ /* 0x000ea40008200800 */
[----:B--2---:R-:W-:Y:S01]  /*3840*/  MOV R12, UR4 ;  /* 0x00000004000c7c02 */ /* 0x004fe20008000f00 */
[----:B------:R-:W-:Y:S06]  /*3850*/  BRA.U UP0, `(.L_x_61) ;  /* 0x0000000100187547 */ /* 0x000fec000b800000 */
.L_x_62:
[----:B------:R-:W-:Y:S05]  /*3860*/  NANOSLEEP 0x64 ;  /* 0x000000640000795d */ /* 0x000fea0003800000 */
[----:B------:R-:W-:-:S05]  /*3870*/  UMOV UR4, 0x10 ;  /* 0x0000001000047882 */ /* 0x000fca0000000000 */
[----:B------:R-:W-:Y:S04]  /*3880*/  DEPBAR.LE SB2, 0x36 ;  /* 0x0000ad800000791a */ /* 0x000fe80000000000 */
[----:B------:R-:W2:Y:S02]  /*3890*/  UTCATOMSWS.2CTA.FIND_AND_SET.ALIGN UP0, UR4, UR4 ;  /* 0x00000004000475e3 */ /* 0x000ea40008200800 */
[----:B--2---:R-:W-:Y:S01]  /*38a0*/  MOV R12, UR4 ;  /* 0x00000004000c7c02 */ /* 0x004fe20008000f00 */
[----:B------:R-:W-:Y:S05]  /*38b0*/  BRA.U !UP0, `(.L_x_62) ;  /* 0xfffffffd08e87547 */ /* 0x000fea000b83ffff */
.L_x_61:
[----:B------:R-:W2:Y:S01]  /*38c0*/  LDS R8, [UR5+0x10] ;  /* 0x00001005ff087984 */ /* 0x000ea20008000800 */
[----:B------:R-:W-:Y:S01]  /*38d0*/  R2UR UR4, R0 ;  /* 0x00000000000472ca */ /* 0x000fe200000e0000 */
[----:B------:R-:W-:-:S04]  /*38e0*/  IMAD.U32 R5, RZ, RZ, UR6 ;  /* 0x00000006ff057e24 */ /* 0x000fc8000f8e00ff */
[----:B------:R-:W-:-:S08]  /*38f0*/  VIADD R5, R5, 0x120 ;  /* 0x0000012005057836 */ /* 0x000fd00000000000 */
[----:B------:R-:W-:Y:S02]  /*3900*/  MOV R6, UR4 ;  /* 0x0000000400067c02 */ /* 0x000fe40008000f00 */
[----:B--2---:R-:W-:-:S04]  /*3910*/  SHF.L.U32 R8, R8, 0x1f, RZ ;  /* 0x0000001f08087819 */ /* 0x004fc800000006ff */
[----:B------:R-:W2:Y:S02]  /*3920*/  SYNCS.PHASECHK.TRANS64.TRYWAIT P0, [UR5+0x8], R8 ;  /* 0x00000808ff0075a7 */ /* 0x000ea40008001105 */
[----:B--2---:R-:W-:Y:S05]  /*3930*/  @P0 BRA `(.L_x_63) ;  /* 0x0000000000080947 */ /* 0x004fea0003800000 */
[----:B------:R-:W2:Y:S02]  /*3940*/  SYNCS.PHASECHK.TRANS64.TRYWAIT P0, [UR5+0x8], R8 ;  /* 0x00000808ff0075a7 */ /* 0x000ea40008001105 */
[----:B--2---:R-:W-:Y:S05]  /*3950*/  @!P0 BRA `(.L_x_64) ;  /* 0x0000008000488947 */ /* 0x004fea0003800000 */
.L_x_63:
[----:B------:R-:W-:Y:S01]  /*3960*/  R2UR UR4, R0 ;  /* 0x00000000000472ca */ /* 0x000fe200000e0000 */
[----:B------:R-:W-:Y:S01]  /*3970*/  IMAD.MOV.U32 R10, RZ, RZ, 0xffff ;  /* 0x0000ffffff0a7424 */ /* 0x000fe200078e00ff */
[----:B------:R-:W-:Y:S01]  /*3980*/  PRMT R6, R6, 0x654, R5 ;  /* 0x0000065406067816 */ /* 0x000fe20000000005 */
[----:B------:R-:W-:Y:S02]  /*3990*/  HFMA2 R5, -RZ, RZ, 0, 5.9604644775390625e-08 ;  /* 0x00000001ff057431 */ /* 0x000fe400000001ff */
[----:B--2---:R-:W-:Y:S02]  /*39a0*/  IMAD.MOV.U32 R8, RZ, RZ, 0x4 ;  /* 0x00000004ff087424 */ /* 0x004fe400078e00ff */
[----:B------:R-:W-:Y:S01]  /*39b0*/  IMAD.SHL.U32 R11, R12, 0x20, RZ ;  /* 0x000000200c0b7824 */ /* 0x000fe200078e00ff */
[----:B------:R-:W-:-:S05]  /*39c0*/  SHF.L.U32 R10, R10, R12, RZ ;  /* 0x0000000c0a0a7219 */ /* 0x000fca00000006ff */
[----:B------:R-:W-:Y:S01]  /*39d0*/  UPRMT UR4, UR4, 0x654, UR7 ;  /* 0x0000065404047896 */ /* 0x000fe20008000007 */
[----:B------:R-:W-:-:S05]  /*39e0*/  SHF.L.U32 R9, R5, R12, RZ ;  /* 0x0000000c05097219 */ /* 0x000fca00000006ff */
[----:B------:R-:W-:-:S03]  /*39f0*/  MOV R7, UR4 ;  /* 0x0000000400077c02 */ /* 0x000fc60008000f00 */
[----:B------:R2:W-:Y:S01]  /*3a00*/  SYNCS.ARRIVE.TRANS64.RED RZ, [UR4], R8 ;  /* 0x00000008ffff79a7 */ /* 0x0005e20008000404 */
[----:B------:R2:W-:Y:S04]  /*3a10*/  STS [UR6+0x120], R11 ;  /* 0x0001200bff007988 */ /* 0x0005e80008000806 */
[----:B------:R2:W-:Y:S04]  /*3a20*/  STAS [R6.64], R12 ;  /* 0x0000000c06007dbd */ /* 0x0005e8000c0008ff */
[----:B------:R2:W-:Y:S04]  /*3a30*/  ATOMS.OR RZ, [UR5+0x14], R10 ;  /* 0x0000140affff798c */ /* 0x0005e8000b000005 */
[----:B------:R2:W-:Y:S04]  /*3a40*/  ATOMS.OR RZ, [UR5+0x18], R9 ;  /* 0x00001809ffff798c */ /* 0x0005e8000b000005 */
[----:B------:R2:W-:Y:S02]  /*3a50*/  ATOMS.XOR RZ, [UR5+0x10], R5 ;  /* 0x00001005ffff798c */ /* 0x0005e4000b800005 */
.L_x_60:
[----:B-1----:R-:W-:Y:S05]  /*3a60*/  BSYNC B0 ;  /* 0x0000000000007941 */ /* 0x002fea0003800000 */
.L_x_59:
[----:B------:R-:W-:Y:S05]  /*3a70*/  BRA.U UP1, `(.L_x_65) ;  /* 0x0000000101707547 */ /* 0x000fea000b800000 */
[----:B------:R-:W-:-:S03]  /*3a80*/  UMOV UR4, 0xffffffff ;  /* 0xffffffff00047882 */ /* 0x000fc60000000000 */
[----:B------:R-:W-:Y:S05]  /*3a90*/  BRA.DIV UR4, `(.L_x_66) ;  /* 0x0000008204107947 */ /* 0x000fea000b800000 */
[----:B------:R-:W-:-:S13]  /*3aa0*/  ELECT P0, URZ, PT ;  /* 0x0000000000ff782f */ /* 0x000fda0003800000 */
.L_x_200:
[----:B------:R-:W-:Y:S05]  /*3ab0*/  @!P0 BRA `(.L_x_65) ;  /* 0x0000000000608947 */ /* 0x000fea0003800000 */
[----:B--2---:R-:W2:Y:S02]  /*3ac0*/  LDS R6, [UR5+0x10] ;  /* 0x00001005ff067984 */ /* 0x004ea40008000800 */
[----:B--2---:R-:W-:-:S04]  /*3ad0*/  SHF.L.U32 R6, R6, 0x1f, RZ ;  /* 0x0000001f06067819 */ /* 0x004fc800000006ff */
[----:B------:R-:W2:Y:S02]  /*3ae0*/  SYNCS.PHASECHK.TRANS64.TRYWAIT P0, [UR5+0x8], R6 ;  /* 0x00000806ff0075a7 */ /* 0x000ea40008001105 */
[----:B--2---:R-:W-:Y:S05]  /*3af0*/  @P0 BRA `(.L_x_67) ;  /* 0x0000000000080947 */ /* 0x004fea0003800000 */
[----:B------:R-:W2:Y:S02]  /*3b00*/  SYNCS.PHASECHK.TRANS64.TRYWAIT P0, [UR5+0x8], R6 ;  /* 0x00000806ff0075a7 */ /* 0x000ea40008001105 */
[----:B--2---:R-:W-:Y:S05]  /*3b10*/  @!P0 BRA `(.L_x_68) ;  /* 0x0000008000148947 */ /* 0x004fea0003800000 */
.L_x_67:
[----:B------:R-:W3:Y:S01]  /*3b20*/  LDS R8, [UR6+0x120] ;  /* 0x00012006ff087984 */ /* 0x000ee20008000800 */
[----:B------:R-:W-:Y:S01]  /*3b30*/  R2UR UR4, R0 ;  /* 0x00000000000472ca */ /* 0x000fe200000e0000 */
[----:B--2---:R-:W-:Y:S02]  /*3b40*/  IMAD.MOV.U32 R6, RZ, RZ, 0xffff ;  /* 0x0000ffffff067424 */ /* 0x004fe400078e00ff */
[----:B------:R-:W-:-:S10]  /*3b50*/  IMAD.MOV.U32 R5, RZ, RZ, 0x1 ;  /* 0x00000001ff057424 */ /* 0x000fd400078e00ff */
[----:B------:R-:W-:Y:S01]  /*3b60*/  UPRMT UR4, UR4, 0x654, UR7 ;  /* 0x0000065404047896 */ /* 0x000fe20008000007 */
[----:B---3--:R-:W-:Y:S01]  /*3b70*/  IMAD.SHL.U32 R7, R8, 0x20, RZ ;  /* 0x0000002008077824 */ /* 0x008fe200078e00ff */
[-C--:B------:R-:W-:Y:S02]  /*3b80*/  SHF.L.U32 R6, R6, R8.reuse, RZ ;  /* 0x0000000806067219 */ /* 0x080fe400000006ff */
[----:B------:R-:W-:Y:S02]  /*3b90*/  SHF.L.U32 R8, R5, R8, RZ ;  /* 0x0000000805087219 */ /* 0x000fe400000006ff */
[----:B------:R3:W-:Y:S04]  /*3ba0*/  STS [UR6+0x120], R7 ;  /* 0x00012007ff007988 */ /* 0x0007e80008000806 */
[----:B------:R3:W-:Y:S04]  /*3bb0*/  ATOMS.OR RZ, [UR5+0x14], R6 ;  /* 0x00001406ffff798c */ /* 0x0007e8000b000005 */
[----:B------:R3:W-:Y:S01]  /*3bc0*/  ATOMS.OR RZ, [UR5+0x18], R8 ;  /* 0x00001808ffff798c */ /* 0x0007e2000b000005 */
[----:B------:R-:W-:Y:S03]  /*3bd0*/  SYNCS.ARRIVE.TRANS64.RED.A1T0 RZ, [UR4], RZ ;  /* 0x000000ffffff79a7 */ /* 0x000fe60008100404 */
[----:B------:R3:W-:Y:S01]  /*3be0*/  ATOMS.XOR RZ, [UR5+0x10], R5 ;  /* 0x00001005ffff798c */ /* 0x0007e2000b800005 */
[----:B------:R-:W-:Y:S05]  /*3bf0*/  BRA `(.L_x_65) ;  /* 0x0000000000107947 */ /* 0x000fea0003800000 */
.L_x_58:
[----:B------:R-:W-:Y:S02]  /*3c00*/  MOV R5, 0xffffffff ;  /* 0xffffffff00057802 */ /* 0x000fe40000000f00 */
[----:B------:R-:W-:-:S03]  /*3c10*/  MOV R6, 0x3c40 ;  /* 0x00003c4000067802 */ /* 0x000fc60000000f00 */
[----:B------:R2:W-:Y:S04]  /*3c20*/  STS [UR6+0x120], R5 ;  /* 0x00012005ff007988 */ /* 0x0005e80008000806 */
[----:B-12--5:R-:W-:Y:S05]  /*3c30*/  CALL.REL.NOINC `($__internal_1_$__cuda_sm10x_tcgen05_guardrail_trap_phase_invalid_during_alloc) ;  /* 0x0000008800987944 */ /* 0x026fea0003c00000 */
.L_x_65:
[----:B------:R-:W-:Y:S05]  /*3c40*/  WARPSYNC.ALL ;  /* 0x0000000000007948 */ /* 0x000fea0003800000 */
[----:B------:R-:W4:Y:S01]  /*3c50*/  S2UR UR4, SR_CgaCtaId ;  /* 0x00000000000479c3 */ /* 0x000f220000008800 */
[----:B------:R-:W-:Y:S01]  /*3c60*/  UMOV UR62, 0x400 ;  /* 0x00000400003e7882 */ /* 0x000fe20000000000 */
[----:B------:R-:W4:Y:S01]  /*3c70*/  LDCU UR7, c[0x0][0x38c] ;  /* 0x00007180ff0777ac */ /* 0x000f220008000800 */
[----:B------:R-:W-:Y:S01]  /*3c80*/  LOP3.LUT R3, R3, 0xffff, RZ, 0xc0, !PT ;  /* 0x0000ffff03037812 */ /* 0x000fe200078ec0ff */
[----:B--2---:R-:W-:Y:S01]  /*3c90*/  IMAD.MOV.U32 R11, RZ, RZ, 0x1 ;  /* 0x00000001ff0b7424 */ /* 0x004fe200078e00ff */
[----:B------:R-:W-:Y:S01]  /*3ca0*/  R2UR UR5, R2 ;  /* 0x00000000020572ca */ /* 0x000fe200000e0000 */
[----:B------:R-:W-:Y:S01]  /*3cb0*/  IMAD.MOV.U32 R10, RZ, RZ, RZ ;  /* 0x000000ffff0a7224 */ /* 0x000fe200078e00ff */
[----:B------:R-:W-:-:S02]  /*3cc0*/  LOP3.LUT R4, R4, 0xffff, RZ, 0xc0, !PT ;  /* 0x0000ffff04047812 */ /* 0x000fc400078ec0ff */
[----:B---3--:R-:W-:Y:S01]  /*3cd0*/  CS2R R8, SRZ ;  /* 0x0000000000087805 */ /* 0x008fe2000001ff00 */
[----:B------:R-:W-:Y:S01]  /*3ce0*/  UMOV UR9, URZ ;  /* 0x000000ff00097c82 */ /* 0x000fe20008000000 */
[----:B-1----:R-:W-:Y:S01]  /*3cf0*/  UMOV UR60, URZ ;  /* 0x000000ff003c7c82 */ /* 0x002fe20008000000 */
[----:B------:R-:W-:Y:S01]  /*3d00*/  R2UR UR65, R4 ;  /* 0x00000000044172ca */ /* 0x000fe200000e0000 */
[----:B------:R-:W-:Y:S01]  /*3d10*/  UMOV UR76, 0x0 ;  /* 0x00000000004c7882 */ /* 0x000fe20000000000 */
[----:B------:R-:W-:Y:S01]  /*3d20*/  UMOV UR77, 0x10200910 ;  /* 0x10200910004d7882 */ /* 0x000fe20000000000 */
[----:B------:R-:W-:Y:S01]  /*3d30*/  UMOV UR74, 0x0 ;  /* 0x00000000004a7882 */ /* 0x000fe20000000000 */
[----:B------:R-:W-:Y:S01]  /*3d40*/  UMOV UR75, 0x10200910 ;  /* 0x10200910004b7882 */ /* 0x000fe20000000000 */
[----:B------:R-:W-:Y:S01]  /*3d50*/  UMOV UR72, 0x0 ;  /* 0x0000000000487882 */ /* 0x000fe20000000000 */
[----:B------:R-:W-:Y:S01]  /*3d60*/  UMOV UR73, 0x10200910 ;  /* 0x1020091000497882 */ /* 0x000fe20000000000 */
[----:B------:R-:W-:-:S02]  /*3d70*/  UISETP.NE.AND UP3, UPT, UR5, URZ, UPT ;  /* 0x000000ff0500728c */ /* 0x000fc4000bf65270 */
[----:B----4-:R-:W-:Y:S01]  /*3d80*/  UIADD3 UR7, UPT, UPT, UR7, 0x7f, URZ ;  /* 0x0000007f07077890 */ /* 0x010fe2000fffe0ff */
[----:B------:R-:W-:Y:S01]  /*3d90*/  UMOV UR70, 0x0 ;  /* 0x0000000000467882 */ /* 0x000fe20000000000 */
[----:B------:R-:W-:Y:S01]  /*3da0*/  UMOV UR71, 0x10200910 ;  /* 0x1020091000477882 */ /* 0x000fe20000000000 */
[----:B------:R-:W-:Y:S01]  /*3db0*/  ULEA UR62, UR4, UR62, 0x18 ;  /* 0x0000003e043e7291 */ /* 0x000fe2000f8ec0ff */
[----:B------:R-:W-:Y:S02]  /*3dc0*/  UMOV UR68, 0x0 ;  /* 0x0000000000447882 */ /* 0x000fe40000000000 */
[----:B------:R-:W-:Y:S01]  /*3dd0*/  UMOV UR4, URZ ;  /* 0x000000ff00047c82 */ /* 0x000fe20008000000 */
[----:B------:R-:W-:Y:S01]  /*3de0*/  UIADD3 UR6, UPT, UPT, UR62, 0x8400, URZ ;  /* 0x000084003e067890 */ /* 0x000fe2000fffe0ff */
[----:B------:R-:W-:Y:S01]  /*3df0*/  IMAD.U32 R14, RZ, RZ, UR4 ;  /* 0x00000004ff0e7e24 */ /* 0x000fe2000f8e00ff */
[----:B------:R-:W-:Y:S02]  /*3e00*/  USHF.R.S32.HI UR4, URZ, 0x1f, UR7 ;  /* 0x0000001fff047899 */ /* 0x000fe40008011407 */
[----:B------:R-:W-:-:S02]  /*3e10*/  UIADD3 UR5, UPT, UPT, UR62, 0x28400, URZ ;  /* 0x000284003e057890 */ /* 0x000fc4000fffe0ff */
[----:B------:R-:W-:Y:S02]  /*3e20*/  ULEA.HI UR4, UR4, UR7, URZ, 0x7 ;  /* 0x0000000704047291 */ /* 0x000fe4000f8f38ff */
[----:B------:R-:W-:Y:S02]  /*3e30*/  USHF.R.U32.HI UR6, URZ, 0x4, UR6 ;  /* 0x00000004ff067899 */ /* 0x000fe40008011606 */
[----:B------:R-:W-:Y:S02]  /*3e40*/  USHF.R.S32.HI UR8, URZ, 0x7, UR4 ;  /* 0x00000007ff087899 */ /* 0x000fe40008011404 */
[----:B------:R-:W-:Y:S01]  /*3e50*/  USHF.R.U32.HI UR5, URZ, 0x4, UR5 ;  /* 0x00000004ff057899 */ /* 0x000fe20008011605 */
[----:B------:R-:W-:Y:S01]  /*3e60*/  R2UR UR4, R3 ;  /* 0x00000000030472ca */ /* 0x000fe200000e0000 */
[----:B------:R-:W-:Y:S02]  /*3e70*/  UISETP.LT.AND UP0, UPT, UR8, 0x1, UPT ;  /* 0x000000010800788c */ /* 0x000fe4000bf01270 */
[----:B------:R-:W-:Y:S01]  /*3e80*/  ULOP3.LUT UR6, UR6, 0x3fff, URZ, 0xc0, !UPT ;  /* 0x00003fff06067892 */ /* 0x000fe2000f8ec0ff */
[----:B------:R-:W-:Y:S01]  /*3e90*/  IMAD.U32 R12, RZ, RZ, UR8 ;  /* 0x00000008ff0c7e24 */ /* 0x000fe2000f8e00ff */
[----:B------:R-:W-:-:S02]  /*3ea0*/  ULOP3.LUT UR67, UR5, 0x3fff, URZ, 0xc0, !UPT ;  /* 0x00003fff05437892 */ /* 0x000fc4000f8ec0ff */
[----:B------:R-:W-:Y:S02]  /*3eb0*/  ULOP3.LUT UR66, UR6, 0x10000, URZ, 0xfc, !UPT ;  /* 0x0001000006427892 */ /* 0x000fe4000f8efcff */
[----:B------:R-:W-:Y:S01]  /*3ec0*/  ULOP3.LUT UR67, UR67, 0x10000, URZ, 0xfc, !UPT ;  /* 0x0001000043437892 */ /* 0x000fe2000f8efcff */
[----:B------:R-:W-:-:S03]  /*3ed0*/  UMOV UR69, 0x10200910 ;  /* 0x1020091000457882 */ /* 0x000fc60000000000 */
[----:B------:R-:W-:Y:S01]  /*3ee0*/  IMAD.U32 R13, RZ, RZ, UR4 ;  /* 0x00000004ff0d7e24 */ /* 0x000fe2000f8e00ff */
[----:B------:R-:W-:Y:S01]  /*3ef0*/  NOP ;  /* 0x0000000000007918 */ /* 0x000fe20000000000 */
[----:B------:R-:W-:Y:S06]  /*3f00*/  BAR.ARV 0x6, 0xa0 ;  /* 0x0182800000007b1d */ /* 0x000fec0000002000 */
[----:B------:R-:W1:Y:S02]  /*3f10*/  LDS R5, [UR62+0x120] ;  /* 0x0001203eff057984 */ /* 0x000e640008000800 */
[----:B-1----:R-:W-:-:S13]  /*3f20*/  R2UR UR4, R5 ;  /* 0x00000000050472ca */ /* 0x002fda00000e0000 */
[----:B------:R-:W-:Y:S01]  /*3f30*/  IMAD.U32 R16, RZ, RZ, UR4 ;  /* 0x00000004ff107e24 */ /* 0x000fe2000f8e00ff */
[----:B------:R-:W-:-:S06]  /*3f40*/  USEL UR4, UR8, 0x1, !UP0 ;  /* 0x0000000108047887 */ /* 0x000fcc000c000000 */
[----:B------:R-:W-:-:S07]  /*3f50*/  IMAD.U32 R15, RZ, RZ, UR4 ;  /* 0x00000004ff0f7e24 */ /* 0x000fce000f8e00ff */
.L_x_76:
[C---:B------:R-:W-:Y:S02]  /*3f60*/  LEA R3, R10.reuse, UR62, 0x3 ;  /* 0x0000003e0a037c11 */ /* 0x040fe4000f8e18ff */
[----:B------:R-:W-:Y:S02]  /*3f70*/  SHF.L.U32 R4, R9, 0x1f, RZ ;  /* 0x0000001f09047819 */ /* 0x000fe400000006ff */
[----:B------:R-:W-:Y:S02]  /*3f80*/  LEA R5, R10, UR62, 0x4 ;  /* 0x0000003e0a057c11 */ /* 0x000fe4000f8e20ff */
[----:B------:R-:W1:Y:S02]  /*3f90*/  SYNCS.PHASECHK.TRANS64.TRYWAIT P0, [R3+URZ+0x70], R4 ;  /* 0x00007004030075a7 */ /* 0x000e6400080011ff */
[----:B-1----:R-:W-:Y:S05]  /*3fa0*/  @!P0 BRA `(.L_x_69) ;  /* 0x0000007c00088947 */ /* 0x002fea0003800000 */
.L_x_201:
[----:B-1----:R-:W1:Y:S01]  /*3fb0*/  LDS.128 R4, [R5+0x100] ;  /* 0x0001000005047984 */ /* 0x002e620000000c00 */
[----:B------:R-:W-:Y:S02]  /*3fc0*/  VIADD R3, R3, 0x80 ;  /* 0x0000008003037836 */ /* 0x000fe40000000000 */
[----:B------:R-:W-:Y:S01]  /*3fd0*/  VIADD R10, R10, 0x1 ;  /* 0x000000010a0a7836 */ /* 0x000fe20000000000 */
[----:B------:R-:W-:Y:S01]  /*3fe0*/  @!PT LDS RZ, [RZ] ;  /* 0x00000000fffff984 */ /* 0x000fe20000000800 */
[----:B------:R-:W-:Y:S01]  /*3ff0*/  @!PT LDS RZ, [RZ] ;  /* 0x00000000fffff984 */ /* 0x000fe20000000800 */
[----:B------:R-:W-:Y:S01]  /*4000*/  @!PT LDS RZ, [RZ] ;  /* 0x00000000fffff984 */ /* 0x000fe20000000800 */
[----:B------:R-:W-:Y:S01]  /*4010*/  @!PT LDS RZ, [RZ] ;  /* 0x00000000fffff984 */ /* 0x000fe20000000800 */
[----:B------:R2:W-:Y:S06]  /*4020*/  MEMBAR.ALL.CTA ;  /* 0x0000000000007992 */ /* 0x0005ec0000008000 */
[----:B--2---:R-:W2:Y:S01]  /*4030*/  FENCE.VIEW.ASYNC.S ;  /* 0x00000000000073c6 */ /* 0x004ea20000000000 */
[----:B------:R-:W-:-:S04]  /*4040*/  PRMT R3, RZ, 0x654, R3 ;  /* 0x00000654ff037816 */ /* 0x000fc80000000003 */
[----:B--2---:R2:W-:Y:S01]  /*4050*/  SYNCS.ARRIVE.TRANS64.RED.A1T0 RZ, [R3+URZ], RZ ;  /* 0x000000ff03ff79a7 */ /* 0x0045e200081004ff */
[----:B-1----:R-:W-:Y:S01]  /*4060*/  LOP3.LUT P1, RZ, R6, 0x1, RZ, 0xc0, !PT ;  /* 0x0000000106ff7812 */ /* 0x002fe2000782c0ff */
[----:B--2---:R-:W-:-:S12]  /*4070*/  BRA.U UP3, `(.L_x_70) ;  /* 0x00000009032c7547 */ /* 0x004fd8000b800000 */
[----:B------:R-:W1:Y:S01]  /*4080*/  LDCU UR4, c[0x0][0x38c] ;  /* 0x00007180ff0477ac */ /* 0x000e620008000800 */
[----:B------:R-:W-:Y:S02]  /*4090*/  R2UR UR5, R14 ;  /* 0x000000000e0572ca */ /* 0x000fe400000e0000 */
[----:B------:R-:W-:Y:S02]  /*40a0*/  PLOP3.LUT P2, PT, PT, PT, PT, 0x80, 0x8 ;  /* 0x000000000008781c */ /* 0x000fe40003f4f070 */
[----:B------:R-:W-:Y:S02]  /*40b0*/  SHF.L.U32 R5, R11, 0x1f, RZ ;  /* 0x0000001f0b057819 */ /* 0x000fe400000006ff */
[----:B------:R-:W-:-:S07]  /*40c0*/  R2UR UR6, R16 ;  /* 0x00000000100672ca */ /* 0x000fce00000e0000 */
[----:B------:R-:W-:Y:S02]  /*40d0*/  ULEA UR7, UR5, UR62, 0x3 ;  /* 0x0000003e05077291 */ /* 0x000fe4000f8e18ff */
[----:B-1----:R-:W-:-:S04]  /*40e0*/  UISETP.GE.AND UP0, UPT, UR4, 0x1, UPT ;  /* 0x000000010400788c */ /* 0x002fc8000bf06270 */
[----:B------:R-:W-:Y:S01]  /*40f0*/  IMAD.U32 R4, RZ, RZ, UR7 ;  /* 0x00000007ff047e24 */ /* 0x000fe2000f8e00ff */
[----:B------:R-:W-:Y:S01]  /*4100*/  ULEA UR8, UR5, UR6, 0x7 ;  /* 0x0000000605087291 */ /* 0x000fe2000f8e38ff */
[----:B------:R-:W-:-:S05]  /*4110*/  PLOP3.LUT P0, PT, PT, PT, UP0, 0x80, 0x8 ;  /* 0x000000000008781c */ /* 0x000fca0003f0f008 */
[----:B------:R-:W-:-:S08]  /*4120*/  @UP0 ULEA UR4, UR9, UR62, 0x3 ;  /* 0x0000003e09040291 */ /* 0x000fd0000f8e18ff */
[----:B------:R-:W-:-:S04]  /*4130*/  @P0 SHF.L.U32 R3, R8, 0x1f, RZ ;  /* 0x0000001f08030819 */ /* 0x000fc800000006ff */
[----:B------:R1:W2:Y:S01]  /*4140*/  @P0 SYNCS.PHASECHK.TRANS64.TRYWAIT P2, [UR4], R3 ;  /* 0x00000003ff0005a7 */ /* 0x0002a20008041104 */
[----:B------:R-:W3:Y:S02]  /*4150*/  SYNCS.PHASECHK.TRANS64.TRYWAIT P0, [UR7+0xb0], R5 ;  /* 0x0000b005ff0075a7 */ /* 0x000ee40008001107 */
[----:B-123--:R-:W-:Y:S05]  /*4160*/  @!P0 BRA `(.L_x_71) ;  /* 0x0000007800ac8947 */ /* 0x00efea0003800000 */
.L_x_203:
[----:B------:R-:W-:Y:S01]  /*4170*/  UMOV UR64, UR60 ;  /* 0x0000003c00407c82 */ /* 0x000fe20008000000 */
[----:B------:R-:W-:Y:S05]  /*4180*/  BRA.U !UP0, `(.L_x_72) ;  /* 0x0000000508d07547 */ /* 0x000fea000b800000 */
[----:B------:R-:W-:Y:S01]  /*4190*/  R2UR UR4, R15 ;  /* 0x000000000f0472ca */ /* 0x000fe200000e0000 */
[----:B------:R-:W-:Y:S01]  /*41a0*/  UPLOP3.LUT UP2, UPT, UPT, UPT, UPT, 0x40, 0x4 ;  /* 0x000000000004789c */ /* 0x000fe20003f4e870 */
[----:B------:R-:W-:Y:S01]  /*41b0*/  R2UR UR61, R12 ;  /* 0x000000000c3d72ca */ /* 0x000fe200000e0000 */
[----:B------:R-:W-:-:S10]  /*41c0*/  UMOV UR7, UR9 ;  /* 0x0000000900077c82 */ /* 0x000fd40008000000 */
[----:B------:R-:W-:-:S12]  /*41d0*/  UIADD3 UR64, UPT, UPT, UR4, UR60, URZ ;  /* 0x0000003c04407290 */ /* 0x000fd8000fffe0ff */
.L_x_75:
[----:B--2---:R-:W-:Y:S01]  /*41e0*/  ULEA UR5, UR7, UR62, 0x3 ;  /* 0x0000003e07057291 */ /* 0x004fe2000f8e18ff */
[----:B------:R-:W-:Y:S11]  /*41f0*/  @P2 BRA `(.L_x_73) ;  /* 0x00000000000c2947 */ /* 0x000ff60003800000 */
[----:B-1----:R-:W-:Y:S04]  /*4200*/  SHF.L.U32 R5, R8, 0x1f, RZ ;  /* 0x0000001f08057819 */ /* 0x002fe800000006ff */
[----:B------:R-:W1:Y:S02]  /*4210*/  SYNCS.PHASECHK.TRANS64.TRYWAIT P0, [UR5], R5 ;  /* 0x00000005ff0075a7 */ /* 0x000e640008001105 */
[----:B-1----:R-:W-:Y:S05]  /*4220*/  @!P0 BRA `(.L_x_74) ;  /* 0x0000007800988947 */ /* 0x002fea0003800000 */
.L_x_73:
[----:B------:R-:W-:Y:S01]  /*4230*/  UISETP.NE.AND UP0, UPT, UR61, 0x1, UPT ;  /* 0x000000013d00788c */ /* 0x000fe2000bf05270 */
[----:B------:R-:W-:Y:S01]  /*4240*/  PLOP3.LUT P2, PT, PT, PT, PT, 0x80, 0x8 ;  /* 0x000000000008781c */ /* 0x000fe20003f4f070 */
[----:B------:R-:W-:Y:S01]  /*4250*/  UIADD3 UR9, UPT, UPT, UR7, 0x1, URZ ;  /* 0x0000000107097890 */ /* 0x000fe2000fffe0ff */
[----:B------:R-:W-:Y:S01]  /*4260*/  MOV.SPILL R6, UR65 ;  /* 0x0000004100067c02 */ /* 0x000fe20009000f00 */
[----:B------:R-:W-:Y:S01]  /*4270*/  UIADD3 UR63, UPT, UPT, UR5, 0x10, URZ ;  /* 0x00000010053f7890 */ /* 0x000fe2000fffe0ff */
[----:B-1----:R-:W-:Y:S01]  /*4280*/  MOV.SPILL R5, UR64 ;  /* 0x0000004000057c02 */ /* 0x002fe20009000f00 */
[----:B------:R-:W-:Y:S01]  /*4290*/  UISETP.NE.AND UP1, UPT, UR9, 0x2, UPT ;  /* 0x000000020900788c */ /* 0x000fe2000bf25270 */
[----:B------:R-:W-:Y:S01]  /*42a0*/  PLOP3.LUT P0, PT, PT, PT, UP0, 0x80, 0x8 ;  /* 0x000000000008781c */ /* 0x000fe20003f0f008 */
[----:B------:R-:W-:Y:S02]  /*42b0*/  ULEA UR6, UR7, UR67, 0xb ;  /* 0x0000004307067291 */ /* 0x000fe4000f8e58ff */
[----:B------:R-:W-:Y:S02]  /*42c0*/  USEL UR5, URZ, 0x1, UP1 ;  /* 0x00000001ff057887 */ /* 0x000fe40008800000 */
[----:B------:R-:W-:Y:S02]  /*42d0*/  USEL UR9, UR9, URZ, UP1 ;  /* 0x000000ff09097287 */ /* 0x000fe40008800000 */
[----:B------:R-:W-:Y:S02]  /*42e0*/  ULEA UR4, UR7, UR66, 0xc ;  /* 0x0000004207047291 */ /* 0x000fe4000f8e60ff */
[----:B------:R-:W-:Y:S01]  /*42f0*/  @UP0 ULEA UR7, UR9, UR62, 0x3 ;  /* 0x0000003e09070291 */ /* 0x000fe2000f8e18ff */
[----:B------:R-:W-:Y:S01]  /*4300*/  LOP3.LUT R8, R8, UR5, RZ, 0x3c, !PT ;  /* 0x0000000508087c12 */ /* 0x000fe2000f8e3cff */
[----:B------:R-:W-:Y:S02]  /*4310*/  UIADD3 UR20, UPT, UPT, UR6, 0x2, URZ ;  /* 0x0000000206147890 */ /* 0x000fe4000fffe0ff */
[----:B------:R-:W-:Y:S01]  /*4320*/  UIADD3 UR18, UPT, UPT, UR4, 0x2, URZ ;  /* 0x0000000204127890 */ /* 0x000fe2000fffe0ff */
[----:B------:R-:W-:Y:S01]  /*4330*/  @P0 SHF.L.U32 R3, R8, 0x1f, RZ ;  /* 0x0000001f08030819 */ /* 0x000fe200000006ff */
[----:B------:R-:W-:Y:S02]  /*4340*/  UIADD3 UR16, UPT, UPT, UR6, 0x4, URZ ;  /* 0x0000000406107890 */ /* 0x000fe4000fffe0ff */
[----:B------:R-:W-:Y:S01]  /*4350*/  UIADD3 UR10, UPT, UPT, UR4, 0x4, URZ ;  /* 0x00000004040a7890 */ /* 0x000fe2000fffe0ff */
[----:B------:R2:W3:Y:S01]  /*4360*/  @P0 SYNCS.PHASECHK.TRANS64.TRYWAIT P2, [UR7], R3 ;  /* 0x00000003ff0005a7 */ /* 0x0004e20008041107 */
[----:B------:R-:W-:Y:S02]  /*4370*/  UIADD3 UR14, UPT, UPT, UR6, 0x6, URZ ;  /* 0x00000006060e7890 */ /* 0x000fe4000fffe0ff */
        /* <DEDUP_REMOVED lines=21> */
[----:B------:R-:W-:Y:S01]  /*44d0*/  UIADD3 UR61, UPT, UPT, UR61, -0x1, URZ ;  /* 0xffffffff3d3d7890 */ /* 0x000fe2000fffe0ff */
[----:B------:R-:W-:Y:S01]  /*44e0*/  UMOV UR7, 0x40004040 ;  /* 0x4000404000077882 */ /* 0x000fe20000000000 */
[----:B------:R-:W-:Y:S01]  /*44f0*/  UMOV UR64, 0x0 ;  /* 0x0000000000407882 */ /* 0x000fe20000000000 */
[----:B------:R-:W-:Y:S01]  /*4500*/  UMOV UR65, 0x10200910 ;  /* 0x1020091000417882 */ /* 0x000fe20000000000 */
[----:B------:R-:W-:Y:S01]  /*4510*/  UMOV UR5, 0x40004040 ;  /* 0x4000404000057882 */ /* 0x000fe20000000000 */
[----:B------:R-:W-:Y:S01]  /*4520*/  UMOV UR21, 0x40004040 ;  /* 0x4000404000157882 */ /* 0x000fe20000000000 */
[----:B------:R1:W-:Y:S01]  /*4530*/  UTCHMMA.2CTA gdesc[UR4], gdesc[UR6], tmem[UR8], tmem[UR64], idesc[UR65], UP2 ;  /* 0x00ff4006040075ea */ /* 0x0003e20009200008 */
[----:B------:R-:W-:Y:S01]  /*4540*/  UPLOP3.LUT UP2, UPT, UPT, UPT, UPT, 0x80, 0x8 ;  /* 0x000000000008789c */ /* 0x000fe20003f4f070 */
[----:B------:R-:W-:Y:S01]  /*4550*/  UMOV UR19, 0x40004040 ;  /* 0x4000404000137882 */ /* 0x000fe20000000000 */
[----:B------:R-:W-:Y:S01]  /*4560*/  UMOV UR17, 0x40004040 ;  /* 0x4000404000117882 */ /* 0x000fe20000000000 */
[----:B------:R4:W-:Y:S01]  /*4570*/  UTCHMMA.2CTA gdesc[UR18], gdesc[UR20], tmem[UR8], tmem[UR64], idesc[UR65], UPT ;  /* 0x00ff4014120075ea */ /* 0x0009e2000ba00008 */
        /* <DEDUP_REMOVED lines=19> */
[----:B-1----:R-:W-:Y:S01]  /*46b0*/  UMOV UR7, 0x10200910 ;  /* 0x1020091000077882 */ /* 0x002fe20000000000 */
[----:B------:R-:W-:Y:S01]  /*46c0*/  UMOV UR35, 0x40004040 ;  /* 0x4000404000237882 */ /* 0x000fe20000000000 */
[----:B------:R-:W-:Y:S01]  /*46d0*/  UMOV UR33, 0x40004040 ;  /* 0x4000404000217882 */ /* 0x000fe20000000000 */
[----:B------:R-:W-:Y:S01]  /*46e0*/  UMOV UR27, 0x40004040 ;  /* 0x40004040001b7882 */ /* 0x000fe20000000000 */
[----:B------:R-:W-:Y:S01]  /*46f0*/  UMOV UR25, 0x40004040 ;  /* 0x4000404000197882 */ /* 0x000fe20000000000 */
[----:B----4-:R-:W-:Y:S02]  /*4700*/  UIADD3 UR20, UPT, UPT, UR4, 0xc02, URZ ;  /* 0x00000c0204147890 */ /* 0x010fe4000fffe0ff */
[----:B------:R-:W-:Y:S02]  /*4710*/  UIADD3 UR18, UPT, UPT, UR6, 0x604, URZ ;  /* 0x0000060406127890 */ /* 0x000fe4000fffe0ff */
[----:B--2---:R-:W-:Y:S02]  /*4720*/  UIADD3 UR16, UPT, UPT, UR4, 0xc04, URZ ;  /* 0x00000c0404107890 */ /* 0x004fe4000fffe0ff */
[----:B------:R-:W-:Y:S01]  /*4730*/  UIADD3 UR10, UPT, UPT, UR6, 0x606, URZ ;  /* 0x00000606060a7890 */ /* 0x000fe2000fffe0ff */
[----:B------:R-:W-:Y:S01]  /*4740*/  R2UR.FILL UR65, R6 ;  /* 0x00000000064172ca */ /* 0x000fe200004e0000 */
[----:B------:R-:W-:Y:S01]  /*4750*/  UMOV UR14, 0x0 ;  /* 0x00000000000e7882 */ /* 0x000fe20000000000 */
[----:B------:R-:W-:Y:S01]  /*4760*/  UMOV UR15, 0x10200910 ;  /* 0x10200910000f7882 */ /* 0x000fe20000000000 */
[----:B------:R-:W-:Y:S01]  /*4770*/  UMOV UR12, 0x0 ;  /* 0x00000000000c7882 */ /* 0x000fe20000000000 */
[----:B------:R-:W-:Y:S01]  /*4780*/  UTCHMMA.2CTA gdesc[UR28], gdesc[UR30], tmem[UR8], tmem[UR14], idesc[UR15], UPT ;  /* 0x00ff0e1e1c0075ea */ /* 0x000fe2000ba00008 */
[----:B------:R-:W-:Y:S01]  /*4790*/  UTCHMMA.2CTA gdesc[UR56], gdesc[UR58], tmem[UR8], tmem[UR14], idesc[UR15], UPT ;  /* 0x00ff0e3a380075ea */ /* 0x000fe2000ba00008 */
[----:B------:R-:W-:Y:S01]  /*47a0*/  UMOV UR13, 0x10200910 ;  /* 0x10200910000d7882 */ /* 0x000fe20000000000 */
[----:B------:R-:W-:Y:S01]  /*47b0*/  UTCHMMA.2CTA gdesc[UR52], gdesc[UR54], tmem[UR8], tmem[UR14], idesc[UR15], UPT ;  /* 0x00ff0e36340075ea */ /* 0x000fe2000ba00008 */
[----:B------:R-:W-:Y:S01]  /*47c0*/  UIADD3 UR4, UPT, UPT, UR4, 0xc06, URZ ;  /* 0x00000c0604047890 */ /* 0x000fe2000fffe0ff */
[----:B------:R-:W-:Y:S01]  /*47d0*/  UTCHMMA.2CTA gdesc[UR48], gdesc[UR50], tmem[UR8], tmem[UR12], idesc[UR13], UPT ;  /* 0x00ff0c32300075ea */ /* 0x000fe2000ba00008 */
[----:B------:R-:W-:Y:S01]  /*47e0*/  UTCHMMA.2CTA gdesc[UR44], gdesc[UR46], tmem[UR8], tmem[UR12], idesc[UR13], UPT ;  /* 0x00ff0c2e2c0075ea */ /* 0x000fe2000ba00008 */
[----:B------:R-:W-:Y:S01]  /*47f0*/  UMOV UR6, 0x0 ;  /* 0x0000000000067882 */ /* 0x000fe20000000000 */
[----:B------:R-:W-:Y:S01]  /*4800*/  UTCHMMA.2CTA gdesc[UR40], gdesc[UR42], tmem[UR8], tmem[UR12], idesc[UR13], UPT ;  /* 0x00ff0c2a280075ea */ /* 0x000fe2000ba00008 */
[----:B------:R1:W-:Y:S01]  /*4810*/  UTCHMMA.2CTA gdesc[UR36], gdesc[UR38], tmem[UR8], tmem[UR6], idesc[UR7], UPT ;  /* 0x00ff0626240075ea */ /* 0x0003e2000ba00008 */
[----:B------:R2:W-:Y:S01]  /*4820*/  UTCHMMA.2CTA gdesc[UR32], gdesc[UR34], tmem[UR8], tmem[UR76], idesc[UR77], UPT ;  /* 0x00ff4c22200075ea */ /* 0x0005e2000ba00008 */
[----:B------:R-:W-:Y:S01]  /*4830*/  UMOV UR23, 0x40004040 ;  /* 0x4000404000177882 */ /* 0x000fe20000000000 */
[----:B------:R2:W-:Y:S01]  /*4840*/  UTCHMMA.2CTA gdesc[UR24], gdesc[UR26], tmem[UR8], tmem[UR74], idesc[UR75], UPT ;  /* 0x00ff4a1a180075ea */ /* 0x0005e2000ba00008 */
[----:B------:R-:W-:Y:S01]  /*4850*/  R2UR.FILL UR64, R5 ;  /* 0x00000000054072ca */ /* 0x000fe200004e0000 */
[----:B------:R2:W-:Y:S01]  /*4860*/  UTCHMMA.2CTA gdesc[UR20], gdesc[UR22], tmem[UR8], tmem[UR72], idesc[UR73], UPT ;  /* 0x00ff4816140075ea */ /* 0x0005e2000ba00008 */
[----:B------:R2:W-:Y:S01]  /*4870*/  UTCHMMA.2CTA gdesc[UR16], gdesc[UR18], tmem[UR8], tmem[UR70], idesc[UR71], UPT ;  /* 0x00ff4612100075ea */ /* 0x0005e2000ba00008 */
[----:B------:R2:W-:Y:S01]  /*4880*/  UTCHMMA.2CTA gdesc[UR4], gdesc[UR10], tmem[UR8], tmem[UR68], idesc[UR69], UPT ;  /* 0x00ff440a040075ea */ /* 0x0005e2000ba00008 */
[----:B------:R2:W-:Y:S09]  /*4890*/  UTCBAR.2CTA.MULTICAST [UR63], URZ, UR65 ;  /* 0x000000ff3f0073e9 */ /* 0x0005f20008200841 */
[----:B------:R-:W-:Y:S01]  /*48a0*/  UISETP.NE.AND UP0, UPT, UR60, UR64, UPT ;  /* 0x000000403c00728c */ /* 0x000fe2000bf05270 */
[----:B-1----:R-:W-:Y:S08]  /*48b0*/  UMOV UR7, UR9 ;  /* 0x0000000900077c82 */ /* 0x002ff00008000000 */
[----:B---3--:R-:W-:Y:S05]  /*48c0*/  BRA.U UP0, `(.L_x_75) ;  /* 0xfffffff900447547 */ /* 0x008fea000b83ffff */
.L_x_72:
[----:B--2---:R-:W-:Y:S01]  /*48d0*/  R2UR UR4, R4 ;  /* 0x00000000040472ca */ /* 0x004fe200000e0000 */
[----:B------:R-:W-:Y:S01]  /*48e0*/  UMOV UR60, UR64 ;  /* 0x00000040003c7c82 */ /* 0x000fe20008000000 */
[----:B------:R-:W-:-:S11]  /*48f0*/  R2UR UR5, R13 ;  /* 0x000000000d0572ca */ /* 0x000fd600000e0000 */
[----:B------:R-:W-:-:S09]  /*4900*/  UIADD3 UR4, UPT, UPT, UR4, 0x90, URZ ;  /* 0x0000009004047890 */ /* 0x000fd2000fffe0ff */
[----:B------:R2:W-:Y:S01]  /*4910*/  UTCBAR.2CTA.MULTICAST [UR4], URZ, UR5 ;  /* 0x000000ff040073e9 */ /* 0x0005e20008200805 */
[----:B------:R-:W-:Y:S02]  /*4920*/  NOP ;  /* 0x0000000000007918 */ /* 0x000fe40000000000 */
.L_x_70:
[----:B--2---:R-:W-:Y:S02]  /*4930*/  R2UR UR4, R14 ;  /* 0x000000000e0472ca */ /* 0x004fe400000e0000 */
[----:B------:R-:W-:-:S04]  /*4940*/  ISETP.NE.AND P0, PT, R10, 0x2, PT ;  /* 0x000000020a00780c */ /* 0x000fc80003f05270 */
[----:B-1----:R-:W-:Y:S02]  /*4950*/  SEL R3, RZ, 0x1, P0 ;  /* 0x00000001ff037807 */ /* 0x002fe40000000000 */
[----:B------:R-:W-:Y:S02]  /*4960*/  SEL R10, R10, RZ, P0 ;  /* 0x000000ff0a0a7207 */ /* 0x000fe40000000000 */
[----:B------:R-:W-:-:S03]  /*4970*/  LOP3.LUT R9, R9, R3, RZ, 0x3c, !PT ;  /* 0x0000000309097212 */ /* 0x000fc600078e3cff */
[----:B------:R-:W-:-:S04]  /*4980*/  UIADD3 UR4, UPT, UPT, UR4, 0x1, URZ ;  /* 0x0000000104047890 */ /* 0x000fc8000fffe0ff */
[----:B------:R-:W-:-:S04]  /*4990*/  UISETP.NE.AND UP0, UPT, UR4, 0x4, UPT ;  /* 0x000000040400788c */ /* 0x000fc8000bf05270 */
[----:B------:R-:W-:Y:S02]  /*49a0*/  USEL UR5, URZ, 0x1, UP0 ;  /* 0x00000001ff057887 */ /* 0x000fe40008000000 */
[----:B------:R-:W-:-:S04]  /*49b0*/  USEL UR4, UR4, URZ, UP0 ;  /* 0x000000ff04047287 */ /* 0x000fc80008000000 */
[----:B------:R-:W-:Y:S02]  /*49c0*/  LOP3.LUT R11, R11, UR5, RZ, 0x3c, !PT ;  /* 0x000000050b0b7c12 */ /* 0x000fe4000f8e3cff */
[----:B------:R-:W-:Y:S01]  /*49d0*/  IMAD.U32 R14, RZ, RZ, UR4 ;  /* 0x00000004ff0e7e24 */ /* 0x000fe2000f8e00ff */
[----:B------:R-:W-:Y:S06]  /*49e0*/  @P1 BRA `(.L_x_76) ;  /* 0xfffffff4005c1947 */ /* 0x000fec000383ffff */
[----:B------:R-:W1:Y:S01]  /*49f0*/  S2UR UR8, SR_CgaCtaId ;  /* 0x00000000000879c3 */ /* 0x000e620000008800 */
[----:B------:R-:W-:Y:S02]  /*4a00*/  ELECT P0, URZ, PT ;  /* 0x0000000000ff782f */ /* 0x000fe40003800000 */
[----:B------:R-:W-:Y:S01]  /*4a10*/  R2UR UR5, R2 ;  /* 0x00000000020572ca */ /* 0x000fe200000e0000 */
[----:B------:R-:W-:Y:S01]  /*4a20*/  UMOV UR4, 0x40 ;  /* 0x0000004000047882 */ /* 0x000fe20000000000 */
[----:B------:R-:W-:-:S03]  /*4a30*/  IMAD.MOV.U32 R2, RZ, RZ, 0x1 ;  /* 0x00000001ff027424 */ /* 0x000fc600078e00ff */
[----:B------:R-:W-:Y:S08]  /*4a40*/  UVIRTCOUNT.DEALLOC.SMPOOL 0x80 ;  /* 0x000000800000784c */ /* 0x000ff00000000000 */
[----:B------:R-:W-:Y:S02]  /*4a50*/  UISETP.NE.AND UP1, UPT, UR5, URZ, UPT ;  /* 0x000000ff0500728c */ /* 0x000fe4000bf25270 */
[----:B-1----:R-:W-:-:S09]  /*4a60*/  ULEA UR8, UR8, UR4, 0x18 ;  /* 0x0000000408087291 */ /* 0x002fd2000f8ec0ff */
[----:B------:R1:W-:Y:S01]  /*4a70*/  @P0 STS.U8 [UR8+0x1c], R2 ;  /* 0x00001c02ff000988 */ /* 0x0003e20008000008 */
[----:B------:R-:W-:Y:S05]  /*4a80*/  BRA.U UP1, `(.L_x_77) ;  /* 0x0000000101a87547 */ /* 0x000fea000b800000 */
[----:B------:R-:W-:Y:S01]  /*4a90*/  R2UR UR4, R14 ;  /* 0x000000000e0472ca */ /* 0x000fe200000e0000 */
[----:B------:R-:W-:Y:S01]  /*4aa0*/  UIADD3 UR7, UPT, UPT, UR62, 0xb0, URZ ;  /* 0x000000b03e077890 */ /* 0x000fe2000fffe0ff */
[----:B------:R-:W-:-:S11]  /*4ab0*/  SHF.L.U32 R3, R11, 0x1f, RZ ;  /* 0x0000001f0b037819 */ /* 0x000fd600000006ff */
[----:B------:R-:W-:-:S09]  /*4ac0*/  ULEA UR4, UR4, UR7, 0x3 ;  /* 0x0000000704047291 */ /* 0x000fd2000f8e18ff */
[----:B------:R-:W2:Y:S02]  /*4ad0*/  SYNCS.PHASECHK.TRANS64.TRYWAIT P0, [UR4], R3 ;  /* 0x00000003ff0075a7 */ /* 0x000ea40008001104 */
[----:B--2---:R-:W-:Y:S05]  /*4ae0*/  @!P0 BRA `(.L_x_78) ;  /* 0x0000007000808947 */ /* 0x004fea0003800000 */
.L_x_206:
[----:B------:R-:W-:-:S13]  /*4af0*/  R2UR UR4, R14 ;  /* 0x000000000e0472ca */ /* 0x000fda00000e0000 */
[----:B------:R-:W-:-:S04]  /*4b00*/  UIADD3 UR4, UPT, UPT, UR4, 0x1, URZ ;  /* 0x0000000104047890 */ /* 0x000fc8000fffe0ff */
[----:B------:R-:W-:-:S04]  /*4b10*/  UISETP.NE.AND UP0, UPT, UR4, 0x4, UPT ;  /* 0x000000040400788c */ /* 0x000fc8000bf05270 */
[----:B------:R-:W-:Y:S02]  /*4b20*/  USEL UR6, URZ, 0x1, UP0 ;  /* 0x00000001ff067887 */ /* 0x000fe40008000000 */
[----:B------:R-:W-:-:S04]  /*4b30*/  USEL UR4, UR4, URZ, UP0 ;  /* 0x000000ff04047287 */ /* 0x000fc80008000000 */
[----:B------:R-:W-:Y:S01]  /*4b40*/  ULEA UR5, UR4, UR7, 0x3 ;  /* 0x0000000704057291 */ /* 0x000fe2000f8e18ff */
[----:B-1----:R-:W-:-:S04]  /*4b50*/  LOP3.LUT R3, R11, UR6, RZ, 0x3c, !PT ;  /* 0x000000060b037c12 */ /* 0x002fc8000f8e3cff */
[----:B------:R-:W-:-:S04]  /*4b60*/  SHF.L.U32 R4, R3, 0x1f, RZ ;  /* 0x0000001f03047819 */ /* 0x000fc800000006ff */
[----:B------:R-:W1:Y:S02]  /*4b70*/  SYNCS.PHASECHK.TRANS64.TRYWAIT P0, [UR5], R4 ;  /* 0x00000004ff0075a7 */ /* 0x000e640008001105 */
[----:B-1----:R-:W-:Y:S05]  /*4b80*/  @!P0 BRA `(.L_x_79) ;  /* 0x0000007000708947 */ /* 0x002fea0003800000 */
.L_x_208:
[----:B------:R-:W-:-:S04]  /*4b90*/  UIADD3 UR4, UPT, UPT, UR4, 0x1, URZ ;  /* 0x0000000104047890 */ /* 0x000fc8000fffe0ff */
[----:B------:R-:W-:-:S04]  /*4ba0*/  UISETP.NE.AND UP0, UPT, UR4, 0x4, UPT ;  /* 0x000000040400788c */ /* 0x000fc8000bf05270 */
[----:B------:R-:W-:Y:S02]  /*4bb0*/  USEL UR6, URZ, 0x1, UP0 ;  /* 0x00000001ff067887 */ /* 0x000fe40008000000 */
[----:B------:R-:W-:-:S04]  /*4bc0*/  USEL UR4, UR4, URZ, UP0 ;  /* 0x000000ff04047287 */ /* 0x000fc80008000000 */
[----:B------:R-:W-:Y:S01]  /*4bd0*/  ULEA UR5, UR4, UR7, 0x3 ;  /* 0x0000000704057291 */ /* 0x000fe2000f8e18ff */
[----:B------:R-:W-:-:S04]  /*4be0*/  LOP3.LUT R3, R3, UR6, RZ, 0x3c, !PT ;  /* 0x0000000603037c12 */ /* 0x000fc8000f8e3cff */
[----:B-1----:R-:W-:-:S04]  /*4bf0*/  SHF.L.U32 R4, R3, 0x1f, RZ ;  /* 0x0000001f03047819 */ /* 0x002fc800000006ff */
[----:B------:R-:W1:Y:S02]  /*4c00*/  SYNCS.PHASECHK.TRANS64.TRYWAIT P0, [UR5], R4 ;  /* 0x00000004ff0075a7 */ /* 0x000e640008001105 */
[----:B-1----:R-:W-:Y:S05]  /*4c10*/  @!P0 BRA `(.L_x_80) ;  /* 0x0000007000648947 */ /* 0x002fea0003800000 */
.L_x_210:
[----:B------:R-:W-:-:S04]  /*4c20*/  UIADD3 UR4, UPT, UPT, UR4, 0x1, URZ ;  /* 0x0000000104047890 */ /* 0x000fc8000fffe0ff */
[----:B------:R-:W-:-:S04]  /*4c30*/  UISETP.NE.AND UP0, UPT, UR4, 0x4, UPT ;  /* 0x000000040400788c */ /* 0x000fc8000bf05270 */
[----:B------:R-:W-:Y:S02]  /*4c40*/  USEL UR5, URZ, 0x1, UP0 ;  /* 0x00000001ff057887 */ /* 0x000fe40008000000 */
[----:B------:R-:W-:-:S04]  /*4c50*/  USEL UR4, UR4, URZ, UP0 ;  /* 0x000000ff04047287 */ /* 0x000fc80008000000 */
[----:B------:R-:W-:Y:S01]  /*4c60*/  ULEA UR4, UR4, UR7, 0x3 ;  /* 0x0000000704047291 */ /* 0x000fe2000f8e18ff */
[----:B------:R-:W-:-:S04]  /*4c70*/  LOP3.LUT R3, R3, UR5, RZ, 0x3c, !PT ;  /* 0x0000000503037c12 */ /* 0x000fc8000f8e3cff */
[----:B------:R-:W-:Y:S01]  /*4c80*/  SHF.L.U32 R3, R3, 0x1f, RZ ;  /* 0x0000001f03037819 */ /* 0x000fe200000006ff */
[----:B-1----:R-:W-:-:S04]  /*4c90*/  IMAD.U32 R2, RZ, RZ, UR4 ;  /* 0x00000004ff027e24 */ /* 0x002fc8000f8e00ff */
[----:B------:R1:W2:Y:S03]  /*4ca0*/  SYNCS.PHASECHK.TRANS64.TRYWAIT P0, [R2+URZ], R3 ;  /* 0x00000003020075a7 */ /* 0x0002a600080011ff */
[----:B--2---:R-:W-:Y:S05]  /*4cb0*/  @!P0 NANOSLEEP.SYNCS 0x989680 ;  /* 0x009896800000895d */ /* 0x004fea0003900000 */
[----:B------:R-:W2:Y:S02]  /*4cc0*/  @!P0 SYNCS.PHASECHK.TRANS64 P0, [R2+URZ], R3 ;  /* 0x00000003020085a7 */ /* 0x000ea400080010ff */
[----:B--2---:R-:W-:Y:S05]  /*4cd0*/  @P0 BRA `(.L_x_81) ;  /* 0x0000000000240947 */ /* 0x004fea0003800000 */
.L_x_82:
[----:B--2---:R2:W3:Y:S02]  /*4ce0*/  SYNCS.PHASECHK.TRANS64.TRYWAIT P0, [R2+URZ], R3 ;  /* 0x00000003020075a7 */ /* 0x0044e400080011ff */
[----:B---3--:R-:W-:Y:S05]  /*4cf0*/  @!P0 NANOSLEEP.SYNCS 0x989680 ;  /* 0x009896800000895d */ /* 0x008fea0003900000 */
[----:B------:R-:W3:Y:S02]  /*4d00*/  @!P0 SYNCS.PHASECHK.TRANS64 P0, [R2+URZ], R3 ;  /* 0x00000003020085a7 */ /* 0x000ee400080010ff */
[----:B---3--:R-:W-:Y:S05]  /*4d10*/  @!P0 BRA `(.L_x_82) ;  /* 0xfffffffc00f08947 */ /* 0x008fea000383ffff */
[----:B------:R-:W-:Y:S05]  /*4d20*/  BRA `(.L_x_81) ;  /* 0x0000000000107947 */ /* 0x000fea0003800000 */
.L_x_77:
[----:B------:R-:W-:Y:S01]  /*4d30*/  R2UR UR5, R0 ;  /* 0x00000000000572ca */ /* 0x000fe200000e0000 */
[----:B------:R-:W-:-:S12]  /*4d40*/  UIADD3 UR4, UPT, UPT, UR62, 0xf0, URZ ;  /* 0x000000f03e047890 */ /* 0x000fd8000fffe0ff */
[----:B------:R-:W-:-:S09]  /*4d50*/  UPRMT UR4, UR5, 0x654, UR4 ;  /* 0x0000065405047896 */ /* 0x000fd20008000004 */
[----:B------:R-:W-:Y:S03]  /*4d60*/  SYNCS.ARRIVE.TRANS64.RED.A1T0 RZ, [UR4], RZ ;  /* 0x000000ffffff79a7 */ /* 0x000fe60008100404 */
.L_x_81:
[----:B-12---:R-:W-:Y:S01]  /*4d70*/  SHF.L.U32 R3, RZ, 0x1f, RZ ;  /* 0x0000001fff037819 */ /* 0x006fe200000006ff */
[----:B------:R-:W-:Y:S01]  /*4d80*/  UIADD3 UR4, UPT, UPT, UR62, 0xf0, URZ ;  /* 0x000000f03e047890 */ /* 0x000fe2000fffe0ff */
[----:B------:R-:W-:Y:S02]  /*4d90*/  PLOP3.LUT P0, PT, PT, PT, UP1, 0x80, 0x8 ;  /* 0x000000000008781c */ /* 0x000fe40003f0f018 */
[----:B------:R-:W1:Y:S02]  /*4da0*/  SYNCS.PHASECHK.TRANS64.TRYWAIT P1, [UR62+0xf0], R3 ;  /* 0x0000f003ff0075a7 */ /* 0x000e64000802113e */
[----:B-1----:R-:W-:Y:S09]  /*4db0*/  @!P1 BRA `(.L_x_83) ;  /* 0x0000007000149947 */ /* 0x002ff20003800000 */
.L_x_212:
[----:B------:R-:W-:Y:S02]  /*4dc0*/  R2UR UR6, R0 ;  /* 0x00000000000672ca */ /* 0x000fe400000e0000 */
[----:B------:R-:W-:-:S11]  /*4dd0*/  R2UR UR5, R16 ;  /* 0x00000000100572ca */ /* 0x000fd600000e0000 */
[----:B------:R-:W-:-:S03]  /*4de0*/  @!UP1 UPRMT UR4, UR6, 0x654, UR4 ;  /* 0x0000065406049896 */ /* 0x000fc60008000004 */
[----:B------:R-:W-:-:S06]  /*4df0*/  UMOV UR6, 0x1 ;  /* 0x0000000100067882 */ /* 0x000fcc0000000000 */
[----:B------:R-:W-:Y:S01]  /*4e00*/  @!P0 SYNCS.ARRIVE.TRANS64.RED.A1T0 RZ, [UR4], RZ ;  /* 0x000000ffffff89a7 */ /* 0x000fe20008100404 */
[----:B------:R-:W-:Y:S01]  /*4e10*/  NOP ;  /* 0x0000000000007918 */ /* 0x000fe20000000000 */
[----:B------:R-:W2:Y:S01]  /*4e20*/  LDS R0, [UR8+0x14] ;  /* 0x00001408ff007984 */ /* 0x000ea20008000800 */
[----:B------:R-:W-:-:S03]  /*4e30*/  ULOP3.LUT UR4, UR5, 0xffff, URZ, 0xc0, !UPT ;  /* 0x0000ffff05047892 */ /* 0x000fc6000f8ec0ff */
[----:B------:R-:W-:Y:S01]  /*4e40*/  UMOV UR5, 0xffff ;  /* 0x0000ffff00057882 */ /* 0x000fe20000000000 */
[----:B------:R-:W-:-:S04]  /*4e50*/  USHF.R.U32.HI UR4, URZ, 0x5, UR4 ;  /* 0x00000005ff047899 */ /* 0x000fc80008011604 */
[----:B------:R-:W-:Y:S02]  /*4e60*/  USHF.L.U32 UR5, UR5, UR4, URZ ;  /* 0x0000000405057299 */ /* 0x000fe400080006ff */
[----:B------:R-:W-:-:S04]  /*4e70*/  USHF.L.U32 UR4, UR6, UR4, URZ ;  /* 0x0000000406047299 */ /* 0x000fc800080006ff */
[----:B--2---:R-:W-:-:S04]  /*4e80*/  LOP3.LUT R0, R0, UR5, RZ, 0xc0, !PT ;  /* 0x0000000500007c12 */ /* 0x004fc8000f8ec0ff */
[----:B------:R-:W-:-:S13]  /*4e90*/  ISETP.NE.AND P0, PT, R0, UR5, PT ;  /* 0x0000000500007c0c */ /* 0x000fda000bf05270 */
[----:B------:R-:W-:Y:S05]  /*4ea0*/  @P0 BRA `(.L_x_84) ;  /* 0x0000000000580947 */ /* 0x000fea0003800000 */
[----:B------:R-:W2:Y:S02]  /*4eb0*/  LDS R0, [UR8+0x18] ;  /* 0x00001808ff007984 */ /* 0x000ea40008000800 */
[----:B--2---:R-:W-:-:S04]  /*4ec0*/  LOP3.LUT R0, R0, UR4, RZ, 0xc0, !PT ;  /* 0x0000000400007c12 */ /* 0x004fc8000f8ec0ff */
[----:B------:R-:W-:-:S13]  /*4ed0*/  ISETP.NE.AND P0, PT, R0, UR4, PT ;  /* 0x0000000400007c0c */ /* 0x000fda000bf05270 */
[----:B------:R-:W-:Y:S05]  /*4ee0*/  @P0 BRA `(.L_x_85) ;  /* 0x00000000003c0947 */ /* 0x000fea0003800000 */
[----:B-1----:R-:W1:Y:S01]  /*4ef0*/  S2R R2, SR_LANEID ;  /* 0x0000000000027919 */ /* 0x002e620000000000 */
[----:B------:R-:W-:-:S06]  /*4f00*/  ULOP3.LUT UR5, URZ, UR5, URZ, 0x33, !UPT ;  /* 0x00000005ff057292 */ /* 0x000fcc000f8e33ff */
[----:B------:R-:W-:-:S04]  /*4f10*/  IMAD.U32 R0, RZ, RZ, UR5 ;  /* 0x00000005ff007e24 */ /* 0x000fc8000f8e00ff */
[----:B------:R2:W3:Y:S02]  /*4f20*/  REDUX UR7, R0 ;  /* 0x00000000000773c4 */ /* 0x0004e40000000000 */
[----:B------:R4:W-:Y:S01]  /*4f30*/  UTCATOMSWS.AND URZ, UR5 ;  /* 0x0000000500ff79e3 */ /* 0x0009e20008000000 */
[----:B--2---:R-:W-:Y:S01]  /*4f40*/  LOP3.LUT R0, RZ, UR4, RZ, 0x33, !PT ;  /* 0x00000004ff007c12 */ /* 0x004fe2000f8e33ff */
[----:B------:R-:W-:Y:S02]  /*4f50*/  VOTEU.ANY UR4, UPT, PT ;  /* 0x0000000000047886 */ /* 0x000fe400038e0100 */
[----:B------:R-:W-:Y:S02]  /*4f60*/  UFLO.U32 UR4, UR4 ;  /* 0x00000004000472bd */ /* 0x000fe400080e0000 */
[----:B------:R-:W2:Y:S04]  /*4f70*/  REDUX UR6, R0 ;  /* 0x00000000000673c4 */ /* 0x000ea80000000000 */
[----:B-1----:R-:W-:-:S02]  /*4f80*/  ISETP.EQ.U32.AND P0, PT, R2, UR4, PT ;  /* 0x0000000402007c0c */ /* 0x002fc4000bf02070 */
[----:B---3--:R-:W-:-:S11]  /*4f90*/  MOV R2, UR7 ;  /* 0x0000000700027c02 */ /* 0x008fd60008000f00 */
[----:B------:R4:W-:Y:S01]  /*4fa0*/  @P0 ATOMS.AND RZ, [UR8+0x14], R2 ;  /* 0x00001402ffff098c */ /* 0x0009e2000a800008 */
[----:B--2---:R-:W-:-:S05]  /*4fb0*/  IMAD.U32 R0, RZ, RZ, UR6 ;  /* 0x00000006ff007e24 */ /* 0x004fca000f8e00ff */
[----:B------:R4:W-:Y:S01]  /*4fc0*/  @P0 ATOMS.AND RZ, [UR8+0x18], R0 ;  /* 0x00001800ffff098c */ /* 0x0009e2000a800008 */
[----:B------:R-:W-:Y:S05]  /*4fd0*/  BRA `(.L_x_86) ;  /* 0x0000000000147947 */ /* 0x000fea0003800000 */
.L_x_85:
[----:B-1----:R-:W-:Y:S02]  /*4fe0*/  MOV R2, 0x5000 ;  /* 0x0000500000027802 */ /* 0x002fe40000000f00 */
[----:B-----5:R-:W-:Y:S05]  /*4ff0*/  CALL.REL.NOINC `($__internal_0_$__cuda_sm10x_tcgen05_guardrail_trap_col_being_dealloced_not_returned_by_alloc) ;  /* 0x00000074009c7944 */ /* 0x020fea0003c00000 */
[----:B------:R-:W-:Y:S05]  /*5000*/  BRA `(.L_x_86) ;  /* 0x0000000000087947 */ /* 0x000fea0003800000 */
.L_x_84:
[----:B-1----:R-:W-:Y:S02]  /*5010*/  MOV R2, 0x5030 ;  /* 0x0000503000027802 */ /* 0x002fe40000000f00 */
[----:B-----5:R-:W-:Y:S05]  /*5020*/  CALL.REL.NOINC `($__internal_2_$__cuda_sm10x_tcgen05_guardrail_trap_unallocated_columns_being_dealloced) ;  /* 0x0000007400a87944 */ /* 0x020fea0003c00000 */
.L_x_86:
[----:B------:R-:W-:Y:S01]  /*5030*/  NOP ;  /* 0x0000000000007918 */ /* 0x000fe20000000000 */
[----:B----4-:R-:W-:Y:S05]  /*5040*/  EXIT ;  /* 0x000000000000794d */ /* 0x010fea0003800000 */
.L_x_57:
[----:B------:R-:W-:-:S09]  /*5050*/  UISETP.NE.OR UP0, UPT, UR21, 0x3, !UP5 ;  /* 0x000000031500788c */ /* 0x000fd2000ef05670 */
[----:B------:R-:W-:Y:S05]  /*5060*/  BRA.U UP0, `(.L_x_87) ;  /* 0x0000001500dc7547 */ /* 0x000fea000b800000 */
[----:B------:R-:W2:Y:S01]  /*5070*/  LDCU UR37, c[0x0][0x370] ;  /* 0x00006e00ff2577ac */ /* 0x000ea20008000800 */
[----:B------:R-:W-:Y:S01]  /*5080*/  R2UR UR6, R59 ;  /* 0x000000003b0672ca */ /* 0x000fe200000e0000 */
[----:B------:R-:W3:Y:S01]  /*5090*/  LDC.64 R16, c[0x0][0x348] ;  /* 0x0000d200ff107b82 */ /* 0x000ee20000000a00 */
[----:B------:R-:W-:Y:S01]  /*50a0*/  HFMA2 R13, -RZ, RZ, 0, 0 ;  /* 0x00000000ff0d7431 */ /* 0x000fe200000001ff */
[----:B------:R-:W2:Y:S01]  /*50b0*/  LDCU.128 UR48, c[0x0][0xb10] ;  /* 0x00016200ff3077ac */ /* 0x000ea20008000c00 */
[----:B------:R-:W-:Y:S02]  /*50c0*/  IMAD.MOV.U32 R14, RZ, RZ, RZ ;  /* 0x000000ffff0e7224 */ /* 0x000fe400078e00ff */
[----:B------:R-:W-:Y:S01]  /*50d0*/  IMAD.MOV.U32 R7, RZ, RZ, 0x2000 ;  /* 0x00002000ff077424 */ /* 0x000fe200078e00ff */
[----:B------:R-:W4:Y:S02]  /*50e0*/  LDCU UR31, c[0x0][0x374] ;  /* 0x00006e80ff1f77ac */ /* 0x000f240008000800 */
[----:B------:R-:W1:Y:S01]  /*50f0*/  LDC.64 R2, c[0x0][0x888] ;  /* 0x00022200ff027b82 */ /* 0x000e620000000a00 */
[----:B------:R-:W4:Y:S01]  /*5100*/  LDCU UR15, c[0x0][0xb0c] ;  /* 0x00016180ff0f77ac */ /* 0x000f220008000800 */
[----:B------:R-:W3:Y:S06]  /*5110*/  LDCU UR46, c[0x0][0xb20] ;  /* 0x00016400ff2e77ac */ /* 0x000eec0008000800 */
[----:B------:R-:W1:Y:S01]  /*5120*/  LDC.64 R4, c[0x0][0x890] ;  /* 0x00022400ff047b82 */ /* 0x000e620000000a00 */
[----:B------:R-:W3:Y:S01]  /*5130*/  LDCU UR4, c[0x0][0xb30] ;  /* 0x00016600ff0477ac */ /* 0x000ee20008000800 */
[----:B------:R-:W-:Y:S01]  /*5140*/  UMOV UR21, 0x400 ;  /* 0x0000040000157882 */ /* 0x000fe20000000000 */
[----:B------:R-:W-:-:S02]  /*5150*/  UPLOP3.LUT UP1, UPT, UPT, UPT, UPT, 0x40, 0x4 ;  /* 0x000000000004789c */ /* 0x000fc40003f2e870 */
[----:B------:R-:W-:Y:S02]  /*5160*/  ULEA UR21, UR6, UR21, 0x18 ;  /* 0x0000001506157291 */ /* 0x000fe4000f8ec0ff */
[----:B--2---:R-:W-:Y:S02]  /*5170*/  UIMAD.WIDE.U32 UR6, UR37, UR48, URZ ;  /* 0x00000030250672a5 */ /* 0x004fe4000f8e00ff */
[----:B----4-:R-:W-:Y:S02]  /*5180*/  UIMAD.WIDE.U32 UR8, UR31, UR51, URZ ;  /* 0x000000331f0872a5 */ /* 0x010fe4000f8e00ff */
[----:B------:R-:W-:Y:S02]  /*5190*/  UISETP.GE.AND UP0, UPT, UR39, 0x1, UPT ;  /* 0x000000012700788c */ /* 0x000fe4000bf06270 */
[----:B------:R-:W-:Y:S01]  /*51a0*/  UISETP.NE.AND UP4, UPT, UR39, 0x1, UPT ;  /* 0x000000012700788c */ /* 0x000fe2000bf85270 */
[----:B------:R-:W-:Y:S02]  /*51b0*/  UMOV UR6, UR7 ;  /* 0x0000000700067c82 */ /* 0x000fe40008000000 */
[----:B------:R-:W-:Y:S01]  /*51c0*/  UMOV UR38, UR9 ;  /* 0x0000000900267c82 */ /* 0x000fe20008000000 */
[----:B------:R-:W2:Y:S01]  /*51d0*/  LDCU.64 UR22, c[0x0][0xb28] ;  /* 0x00016500ff1677ac */ /* 0x000ea20008000a00 */
[----:B------:R-:W-:-:S02]  /*51e0*/  UISETP.NE.AND UP6, UPT, UR15, 0x1, UPT ;  /* 0x000000010f00788c */ /* 0x000fc4000bfc5270 */
[----:B------:R-:W-:Y:S02]  /*51f0*/  UISETP.NE.AND UP5, UPT, UR50, 0x1, UPT ;  /* 0x000000013200788c */ /* 0x000fe4000bfa5270 */
[----:B------:R-:W-:Y:S02]  /*5200*/  UIADD3 UR41, UPT, UPT, UR21, 0x20, URZ ;  /* 0x0000002015297890 */ /* 0x000fe4000fffe0ff */
[----:B------:R-:W-:Y:S02]  /*5210*/  UIADD3 UR33, UPT, UPT, UR21, 0x28, URZ ;  /* 0x0000002815217890 */ /* 0x000fe4000fffe0ff */
[----:B------:R-:W-:Y:S02]  /*5220*/  UIADD3 UR25, UPT, UPT, UR21, 0x30, URZ ;  /* 0x0000003015197890 */ /* 0x000fe4000fffe0ff */
[----:B------:R-:W-:Y:S02]  /*5230*/  UIADD3 UR17, UPT, UPT, UR21, 0x38, URZ ;  /* 0x0000003815117890 */ /* 0x000fe4000fffe0ff */
[----:B------:R-:W-:-:S02]  /*5240*/  USHF.R.U32.HI UR45, URZ, UR49, UR6 ;  /* 0x00000031ff2d7299 */ /* 0x000fc40008011606 */
[----:B---3--:R-:W-:Y:S02]  /*5250*/  USHF.R.U32.HI UR38, URZ, UR46, UR38 ;  /* 0x0000002eff267299 */ /* 0x008fe40008011626 */
[----:B------:R-:W-:-:S11]  /*5260*/  UISETP.NE.AND UP3, UPT, UR4, 0x1, UPT ;  /* 0x000000010400788c */ /* 0x000fd6000bf65270 */
.L_x_102:
[C---:B------:R-:W-:Y:S02]  /*5270*/  LEA R12, R14.reuse, UR21, 0x3 ;  /* 0x000000150e0c7c11 */ /* 0x040fe4000f8e18ff */
[----:B------:R-:W-:Y:S02]  /*5280*/  SHF.L.U32 R0, R13, 0x1f, RZ ;  /* 0x0000001f0d007819 */ /* 0x000fe400000006ff */
[----:B------:R-:W-:Y:S02]  /*5290*/  LEA R8, R14, UR21, 0x4 ;  /* 0x000000150e087c11 */ /* 0x000fe4000f8e20ff */
[----:B---3--:R-:W3:Y:S02]  /*52a0*/  SYNCS.PHASECHK.TRANS64.TRYWAIT P0, [R12+URZ+0x70], R0 ;  /* 0x000070000c0075a7 */ /* 0x008ee400080011ff */
[----:B---3--:R-:W-:Y:S05]  /*52b0*/  @!P0 BRA `(.L_x_88) ;  /* 0x0000006800ec8947 */ /* 0x008fea0003800000 */
.L_x_213:
        /* <DEDUP_REMOVED lines=8> */
[----:B----4-:R-:W-:Y:S11]  /*5340*/  LOP3.LUT P0, RZ, R10, 0x1, RZ, 0xc0, !PT ;  /* 0x000000010aff7812 */ /* 0x010ff6000780c0ff */
[----:B------:R-:W-:Y:S02]  /*5350*/  @!UPT UIADD3 URZ, UPT, UPT, URZ, URZ, URZ ;  /* 0x000000fffffff290 */ /* 0x000fe4000fffe0ff */
[----:B-1----:R-:W-:Y:S01]  /*5360*/  VOTEU.ANY UP2, P0 ;  /* 0x0000000000ff7886 */ /* 0x002fe20000040100 */
[----:B------:R-:W-:Y:S11]  /*5370*/  PLOP3.LUT P0, PT, PT, PT, UP2, 0x80, 0x8 ;  /* 0x000000000008781c */ /* 0x000ff60003f0f028 */
[----:B------:R-:W-:Y:S02]  /*5380*/  @!UPT UIADD3 URZ, UPT, UPT, URZ, URZ, URZ ;  /* 0x000000fffffff290 */ /* 0x000fe4000fffe0ff */
[----:B---3--:R-:W-:Y:S02]  /*5390*/  @P0 SHF.R.U32.HI R0, RZ, 0x10, R9 ;  /* 0x00000010ff000819 */ /* 0x008fe40000011609 */
[----:B------:R-:W-:Y:S02]  /*53a0*/  @P0 MOV R6, R8 ;  /* 0x0000000800060202 */ /* 0x000fe40000000f00 */
[----:B------:R-:W-:Y:S01]  /*53b0*/  @P0 R2UR UR4, R0 ;  /* 0x00000000000402ca */ /* 0x000fe200000e0000 */
[----:B------:R-:W-:Y:S01]  /*53c0*/  VIADD R0, R12, 0x80 ;  /* 0x000000800c007836 */ /* 0x000fe20000000000 */
[----:B------:R-:W-:Y:S02]  /*53d0*/  @P0 LOP3.LUT R8, R9, 0xffff, RZ, 0xc0, !PT ;  /* 0x0000ffff09080812 */ /* 0x000fe400078ec0ff */
[----:B------:R-:W-:Y:S02]  /*53e0*/  @P0 R2UR UR6, R6 ;  /* 0x00000000060602ca */ /* 0x000fe400000e0000 */
[----:B------:R-:W-:Y:S02]  /*53f0*/  PRMT R0, RZ, 0x654, R0 ;  /* 0x00000654ff007816 */ /* 0x000fe40000000000 */
[----:B------:R-:W-:Y:S02]  /*5400*/  @P0 R2UR UR5, R8 ;  /* 0x00000000080502ca */ /* 0x000fe400000e0000 */
[----:B------:R1:W-:Y:S03]  /*5410*/  SYNCS.ARRIVE.TRANS64.RED.A1T0 RZ, [R0+URZ], RZ ;  /* 0x000000ff00ff79a7 */ /* 0x0003e600081004ff */
[----:B------:R-:W-:Y:S04]  /*5420*/  @UP2 UMOV UR30, UR4 ;  /* 0x00000004001e2c82 */ /* 0x000fe80008000000 */
[----:B------:R-:W-:Y:S04]  /*5430*/  @UP2 UMOV UR14, UR6 ;  /* 0x00000006000e2c82 */ /* 0x000fe80008000000 */
[----:B------:R-:W-:Y:S01]  /*5440*/  @UP2 UMOV UR13, UR5 ;  /* 0x00000005000d2c82 */ /* 0x000fe20008000000 */
[----:B------:R-:W-:Y:S05]  /*5450*/  BRA.U !UP0, `(.L_x_89) ;  /* 0x0000000108a47547 */ /* 0x000fea000b800000 */
[----:B------:R-:W-:Y:S02]  /*5460*/  UIMAD.WIDE.U32 UR18, UR13, UR51, URZ ;  /* 0x000000330d1272a5 */ /* 0x000fe4000f8e00ff */
[----:B------:R-:W-:Y:S02]  /*5470*/  UIMAD.WIDE.U32 UR26, UR14, UR48, URZ ;  /* 0x000000300e1a72a5 */ /* 0x000fe4000f8e00ff */
[----:B------:R-:W-:Y:S02]  /*5480*/  USEL UR4, UR31, UR38, !UP5 ;  /* 0x000000261f047287 */ /* 0x000fe4000e800000 */
[----:B------:R-:W-:Y:S02]  /*5490*/  USEL UR7, UR37, UR45, !UP6 ;  /* 0x0000002d25077287 */ /* 0x000fe4000f000000 */
[----:B--2---:R-:W-:Y:S02]  /*54a0*/  UIMAD.WIDE.U32 UR8, UR4, UR22, URZ ;  /* 0x00000016040872a5 */ /* 0x004fe4000f8e00ff */
[----:B------:R-:W-:Y:S01]  /*54b0*/  UIMAD.WIDE.U32 UR10, UR7, UR22, URZ ;  /* 0x00000016070a72a5 */ /* 0x000fe2000f8e00ff */
[----:B------:R-:W-:Y:S02]  /*54c0*/  UMOV UR5, UR19 ;  /* 0x0000001300057c82 */ /* 0x000fe40008000000 */
[----:B------:R-:W-:Y:S03]  /*54d0*/  USHF.R.U32.HI UR6, URZ, UR46, UR5 ;  /* 0x0000002eff067299 */ /* 0x000fe60008011605 */
[----:B------:R-:W-:Y:S01]  /*54e0*/  UMOV UR5, UR27 ;  /* 0x0000001b00057c82 */ /* 0x000fe20008000000 */
[----:B------:R-:W-:Y:S02]  /*54f0*/  USEL UR6, UR13, UR6, !UP5 ;  /* 0x000000060d067287 */ /* 0x000fe4000e800000 */
[----:B------:R-:W-:Y:S03]  /*5500*/  USHF.R.U32.HI UR12, URZ, UR49, UR5 ;  /* 0x00000031ff0c7299 */ /* 0x000fe60008011605 */
[----:B------:R-:W-:Y:S02]  /*5510*/  UMOV UR5, UR9 ;  /* 0x0000000900057c82 */ /* 0x000fe40008000000 */
[----:B------:R-:W-:Y:S03]  /*5520*/  @UP4 USHF.R.U32.HI UR4, URZ, UR23, UR5 ;  /* 0x00000017ff044299 */ /* 0x000fe60008011605 */
[----:B------:R-:W-:Y:S01]  /*5530*/  UMOV UR5, UR11 ;  /* 0x0000000b00057c82 */ /* 0x000fe20008000000 */
[----:B------:R-:W-:Y:S02]  /*5540*/  UIMAD UR4, UR39, UR4, URZ ;  /* 0x00000004270472a4 */ /* 0x000fe4000f8e02ff */
[----:B------:R-:W-:Y:S02]  /*5550*/  @UP4 USHF.R.U32.HI UR7, URZ, UR23, UR5 ;  /* 0x00000017ff074299 */ /* 0x000fe40008011605 */
[----:B------:R-:W-:Y:S02]  /*5560*/  UIMAD.WIDE.U32 UR10, UR6, UR22, URZ ;  /* 0x00000016060a72a5 */ /* 0x000fe4000f8e00ff */
[----:B------:R-:W-:Y:S02]  /*5570*/  USEL UR5, UR14, UR12, !UP6 ;  /* 0x0000000c0e057287 */ /* 0x000fe4000f000000 */
[----:B------:R-:W-:Y:S02]  /*5580*/  UIMAD UR8, UR39, UR7, URZ ;  /* 0x00000007270872a4 */ /* 0x000fe4000f8e02ff */
[----:B------:R-:W-:Y:S03]  /*5590*/  UISETP.GE.AND UP0, UPT, UR6, UR4, UPT ;  /* 0x000000040600728c */ /* 0x000fe6000bf06270 */
[----:B------:R-:W-:Y:S01]  /*55a0*/  UMOV UR4, UR11 ;  /* 0x0000000b00047c82 */ /* 0x000fe20008000000 */
[----:B------:R-:W-:Y:S02]  /*55b0*/  UISETP.GE.OR UP0, UPT, UR5, UR8, UP0 ;  /* 0x000000080500728c */ /* 0x000fe40008706670 */
[----:B------:R-:W-:Y:S02]  /*55c0*/  USHF.R.U32.HI UR4, URZ, UR23, UR4 ;  /* 0x00000017ff047299 */ /* 0x000fe40008011604 */
[----:B------:R-:W-:Y:S02]  /*55d0*/  UIMAD.WIDE.U32 UR8, UR5, UR22, URZ ;  /* 0x00000016050872a5 */ /* 0x000fe4000f8e00ff */
[----:B------:R-:W-:Y:S04]  /*55e0*/  USEL UR10, UR6, UR4, !UP4 ;  /* 0x00000004060a7287 */ /* 0x000fe8000e000000 */
[----:B------:R-:W-:Y:S01]  /*55f0*/  UIADD3 UR11, UPT, UPT, -UR10, URZ, URZ ;  /* 0x000000ff0a0b7290 */ /* 0x000fe2000fffe1ff */
[----:B------:R-:W-:Y:S02]  /*5600*/  @!UP0 UMOV UR4, UR9 ;  /* 0x0000000900048c82 */ /* 0x000fe40008000000 */
[----:B------:R-:W-:Y:S02]  /*5610*/  @!UP0 USHF.R.U32.HI UR4, URZ, UR23, UR4 ;  /* 0x00000017ff048299 */ /* 0x000fe40008011604 */
[----:B------:R-:W-:Y:S02]  /*5620*/  UIMAD UR8, UR39, UR11, UR6 ;  /* 0x0000000b270872a4 */ /* 0x000fe4000f8e0206 */
[----:B------:R-:W-:Y:S04]  /*5630*/  @!UP0 USEL UR4, UR5, UR4, !UP4 ;  /* 0x0000000405048287 */ /* 0x000fe8000e000000 */
[----:B------:R-:W-:Y:S02]  /*5640*/  @!UP0 UIMAD UR7, UR7, UR8, UR4 ;  /* 0x00000008070782a4 */ /* 0x000fe4000f8e0204 */
[----:B------:R-:W-:Y:S02]  /*5650*/  @!UP0 UIADD3 UR9, UPT, UPT, UR10, -UR4, URZ ;  /* 0x800000040a098290 */ /* 0x000fe4000fffe0ff */
[----:B------:R-:W-:Y:S02]  /*5660*/  UIADD3 UR8, UPT, UPT, -UR6, URZ, URZ ;  /* 0x000000ff06087290 */ /* 0x000fe4000fffe1ff */
[----:B------:R-:W-:Y:S02]  /*5670*/  UIADD3 UR4, UPT, UPT, -UR5, URZ, URZ ;  /* 0x000000ff05047290 */ /* 0x000fe4000fffe1ff */
[----:B------:R-:W-:Y:S03]  /*5680*/  @!UP0 UIMAD UR6, UR9, UR39, UR5 ;  /* 0x00000027090682a4 */ /* 0x000fe6000f8e0205 */
[----:B------:R-:W-:Y:S01]  /*5690*/  @!UP0 UMOV UR5, UR7 ;  /* 0x0000000700058c82 */ /* 0x000fe20008000000 */
[----:B------:R-:W-:Y:S02]  /*56a0*/  UIMAD UR7, UR15, UR4, UR14 ;  /* 0x000000040f0772a4 */ /* 0x000fe4000f8e020e */
[----:B------:R-:W-:Y:S02]  /*56b0*/  UIMAD UR4, UR50, UR8, UR13 ;  /* 0x00000008320472a4 */ /* 0x000fe4000f8e020d */
[----:B------:R-:W-:Y:S02]  /*56c0*/  UIMAD UR14, UR5, UR15, UR7 ;  /* 0x0000000f050e72a4 */ /* 0x000fe4000f8e0207 */
[----:B------:R-:W-:Y:S11]  /*56d0*/  UIMAD UR13, UR6, UR50, UR4 ;  /* 0x00000032060d72a4 */ /* 0x000ff6000f8e0204 */
[----:B------:R-:W-:Y:S01]  /*56e0*/  @!UPT UIADD3 URZ, UPT, UPT, URZ, URZ, URZ ;  /* 0x000000fffffff290 */ /* 0x000fe2000fffe0ff */
.L_x_89:
[----:B------:R-:W3:Y:S01]  /*56f0*/  @!UP3 LDCU.128 UR8, c[0x0][0xb10] ;  /* 0x00016200ff08b7ac */ /* 0x000ee20008000c00 */
[----:B------:R-:W-:Y:S01]  /*5700*/  IMAD.MOV.U32 R10, RZ, RZ, 0x1 ;  /* 0x00000001ff0a7424 */ /* 0x000fe200078e00ff */
[C---:B------:R-:W-:Y:S02]  /*5710*/  ISETP.NE.U32.AND P1, PT, R4.reuse, RZ, PT ;  /* 0x000000ff0400720c */ /* 0x040fe40003f25070 */
[----:B------:R-:W-:Y:S02]  /*5720*/  ISETP.NE.U32.AND P0, PT, R4, RZ, PT ;  /* 0x000000ff0400720c */ /* 0x000fe40003f05070 */
[C---:B------:R-:W-:Y:S01]  /*5730*/  ISETP.NE.AND.EX P1, PT, R5.reuse, RZ, PT, P1 ;  /* 0x000000ff0500720c */ /* 0x040fe20003f25310 */
[----:B------:R-:W4:Y:S01]  /*5740*/  @!UP3 LDCU UR5, c[0x0][0xb0c] ;  /* 0x00016180ff05b7ac */ /* 0x000f220008000800 */
[----:B------:R-:W-:Y:S02]  /*5750*/  ISETP.NE.AND.EX P0, PT, R5, RZ, PT, P0 ;  /* 0x000000ff0500720c */ /* 0x000fe40003f05300 */
[----:B------:R-:W-:Y:S01]  /*5760*/  SHF.L.U32 R10, R10, 0x1f, RZ ;  /* 0x0000001f0a0a7819 */ /* 0x000fe200000006ff */
[----:B------:R-:W-:Y:S02]  /*5770*/  USHF.L.U32 UR43, UR16, 0x7, URZ ;  /* 0x00000007102b7899 */ /* 0x000fe400080006ff */
[----:B------:R-:W-:Y:S02]  /*5780*/  USHF.L.U32 UR42, UR20, 0x7, URZ ;  /* 0x00000007142a7899 */ /* 0x000fe400080006ff */
[----:B---3--:R-:W-:Y:S07]  /*5790*/  UIMAD.WIDE.U32 UR6, UR14, UR8, URZ ;  /* 0x000000080e0672a5 */ /* 0x008fee000f8e00ff */
[----:B------:R-:W-:Y:S01]  /*57a0*/  @!UP3 UMOV UR4, UR7 ;  /* 0x000000070004bc82 */ /* 0x000fe20008000000 */
[----:B----4-:R-:W-:Y:S02]  /*57b0*/  @!UP3 UISETP.NE.AND UP0, UPT, UR5, 0x1, UPT ;  /* 0x000000010500b88c */ /* 0x010fe4000bf05270 */
[----:B------:R-:W-:Y:S02]  /*57c0*/  @!UP3 USHF.R.U32.HI UR4, URZ, UR9, UR4 ;  /* 0x00000009ff04b299 */ /* 0x000fe40008011604 */
[----:B------:R-:W-:Y:S02]  /*57d0*/  UIMAD.WIDE.U32 UR6, UR13, UR11, URZ ;  /* 0x0000000b0d0672a5 */ /* 0x000fe4000f8e00ff */
[----:B------:R-:W-:Y:S02]  /*57e0*/  @!UP3 USEL UR8, UR14, UR4, !UP0 ;  /* 0x000000040e08b287 */ /* 0x000fe4000c000000 */
[----:B------:R-:W-:Y:S03]  /*57f0*/  @!UP3 UISETP.NE.AND UP0, UPT, UR10, 0x1, UPT ;  /* 0x000000010a00b88c */ /* 0x000fe6000bf05270 */
[----:B------:R-:W-:Y:S02]  /*5800*/  @!UP3 UMOV UR6, UR7 ;  /* 0x000000070006bc82 */ /* 0x000fe40008000000 */
[----:B------:R-:W3:Y:S02]  /*5810*/  @!UP3 LDCU UR4, c[0x0][0xb20] ;  /* 0x00016400ff04b7ac */ /* 0x000ee40008000800 */
[----:B---3--:R-:W-:Y:S04]  /*5820*/  @!UP3 USHF.R.U32.HI UR6, URZ, UR4, UR6 ;  /* 0x00000004ff06b299 */ /* 0x008fe80008011606 */
[----:B------:R-:W-:Y:S04]  /*5830*/  @!UP3 USEL UR6, UR13, UR6, !UP0 ;  /* 0x000000060d06b287 */ /* 0x000fe8000c000000 */
[----:B------:R-:W-:Y:S02]  /*5840*/  @!UP3 UIADD3 UR4, UPT, UPT, -UR8, UR6, URZ ;  /* 0x000000060804b290 */ /* 0x000fe4000fffe1ff */
[----:B------:R-:W-:Y:S02]  /*5850*/  @!UP3 UIADD3 UR6, UPT, UPT, UR8, -UR6, URZ ;  /* 0x800000060806b290 */ /* 0x000fe4000fffe0ff */
[----:B------:R-:W-:Y:S02]  /*5860*/  @!UP3 UIMAD UR14, UR4, UR5, UR14 ;  /* 0x00000005040eb2a4 */ /* 0x000fe4000f8e020e */
[----:B------:R-:W-:Y:S01]  /*5870*/  @!UP3 UIMAD UR13, UR6, UR10, UR13 ;  /* 0x0000000a060db2a4 */ /* 0x000fe2000f8e020d */
[----:B------:R-:W-:Y:S11]  /*5880*/  BRA.U UP1, `(.L_x_90) ;  /* 0x0000000101107547 */ /* 0x000ff6000b800000 */
[----:B------:R-:W-:Y:S04]  /*5890*/  MOV R6, UR53 ;  /* 0x0000003500067c02 */ /* 0x000fe80008000f00 */
[----:B------:R-:W-:Y:S04]  /*58a0*/  SHF.L.U32 R6, R6, 0x1f, RZ ;  /* 0x0000001f06067819 */ /* 0x000fe800000006ff */
[----:B------:R-:W3:Y:S02]  /*58b0*/  SYNCS.PHASECHK.TRANS64.TRYWAIT P2, [UR21+0x68], R6 ;  /* 0x00006806ff0075a7 */ /* 0x000ee40008041115 */
[----:B---3--:R-:W-:Y:S05]  /*58c0*/  @!P2 BRA `(.L_x_91) ;  /* 0x00000064007ca947 */ /* 0x008fea0003800000 */
.L_x_90:
[----:B------:R-:W-:Y:S05]  /*58d0*/  @!P1 BRA `(.L_x_92) ;  /* 0x0000000000309947 */ /* 0x000fea0003800000 */
[----:B------:R-:W-:Y:S01]  /*58e0*/  ISETP.NE.U32.AND P1, PT, R2, RZ, PT ;  /* 0x000000ff0200720c */ /* 0x000fe20003f25070 */
[----:B------:R-:W3:Y:S01]  /*58f0*/  LDCU.64 UR4, c[0x0][0x358] ;  /* 0x00006b00ff0477ac */ /* 0x000ee20008000a00 */
[----:B------:R-:W-:Y:S02]  /*5900*/  IMAD.MOV.U32 R26, RZ, RZ, 0x1 ;  /* 0x00000001ff1a7424 */ /* 0x000fe400078e00ff */
[----:B------:R-:W-:Y:S11]  /*5910*/  ISETP.NE.AND.EX P1, PT, R3, RZ, PT, P1 ;  /* 0x000000ff0300720c */ /* 0x000ff60003f25310 */
[----:B------:R-:W-:Y:S02]  /*5920*/  @!UPT UIADD3 URZ, UPT, UPT, URZ, URZ, URZ ;  /* 0x000000fffffff290 */ /* 0x000fe4000fffe0ff */
[----:B------:R-:W4:Y:S01]  /*5930*/  @P1 LDC.64 R8, c[0x0][0x888] ;  /* 0x00022200ff081b82 */ /* 0x000f220000000a00 */
[----:B-1----:R-:W-:Y:S04]  /*5940*/  @P1 IMAD R0, R4, UR60, RZ ;  /* 0x0000003c04001c24 */ /* 0x002fe8000f8e02ff */
[----:B----4-:R-:W-:Y:S04]  /*5950*/  @P1 IMAD.WIDE R8, R0, 0x4, R8 ;  /* 0x0000000400081825 */ /* 0x010fe800078e0208 */
[----:B------:R-:W-:Y:S01]  /*5960*/  HFMA2 R0, -RZ, RZ, 0, 5.9604644775390625e-08 ;  /* 0x00000001ff007431 */ /* 0x000fe200000001ff */
[----:B---3-5:R3:W5:Y:S04]  /*5970*/  @P1 LDG.E R27, desc[UR4][R8.64] ;  /* 0x00000004081b1981 */ /* 0x028768000c1e1900 */
[----:B------:R-:W-:Y:S01]  /*5980*/  @!P1 PRMT R26, R0, 0x7610, R26 ;  /* 0x00007610001a9816 */ /* 0x000fe2000000001a */
[----:B---3--:R-:W4:Y:S06]  /*5990*/  @!P1 LDC R27, c[0x0][0x880] ;  /* 0x00022000ff1b9b82 */ /* 0x008f2c0000000800 */
.L_x_92:
[----:B----45:R-:W-:Y:S01]  /*59a0*/  @!P0 FSETP.EQ.AND P1, PT, R27, RZ, PT ;  /* 0x000000ff1b00820b */ /* 0x030fe20003f22000 */
[----:B------:R-:W-:Y:S01]  /*59b0*/  @!UPT UIADD3 URZ, UPT, UPT, URZ, URZ, URZ ;  /* 0x000000fffffff290 */ /* 0x000fe2000fffe0ff */
[----:B------:R-:W-:Y:S11]  /*59c0*/  @!P0 BRA `(.L_x_93) ;  /* 0x0000000000188947 */ /* 0x000ff60003800000 */
[----:B------:R-:W-:Y:S02]  /*59d0*/  LOP3.LUT P0, RZ, R26, 0xff, RZ, 0xc0, !PT ;  /* 0x000000ff1aff7812 */ /* 0x000fe4000780c0ff */
[----:B------:R-:W-:Y:S04]  /*59e0*/  ISETP.NE.U32.AND P1, PT, R2, RZ, PT ;  /* 0x000000ff0200720c */ /* 0x000fe80003f25070 */
[----:B------:R-:W-:Y:S04]  /*59f0*/  ISETP.NE.AND.EX P1, PT, R3, RZ, PT, P1 ;  /* 0x000000ff0300720c */ /* 0x000fe80003f25310 */
[----:B------:R-:W-:Y:S03]  /*5a00*/  PLOP3.LUT P1, PT, P1, PT, PT, 0x8, 0x80 ;  /* 0x000000000080781c */ /* 0x000fe60000f2e170 */
[----:B------:R-:W-:Y:S11]  /*5a10*/  @P0 FSETP.EQ.AND P1, PT, R27, RZ, PT ;  /* 0x000000ff1b00020b */ /* 0x000ff60003f22000 */
[----:B------:R-:W-:Y:S02]  /*5a20*/  @!UPT UIADD3 URZ, UPT, UPT, URZ, URZ, URZ ;  /* 0x000000fffffff290 */ /* 0x000fe4000fffe0ff */
.L_x_93:
[----:B------:R-:W3:Y:S01]  /*5a30*/  SYNCS.PHASECHK.TRANS64.TRYWAIT P2, [UR21+0x40], R10 ;  /* 0x0000400aff0075a7 */ /* 0x000ee20008041115 */
[----:B------:R-:W-:Y:S04]  /*5a40*/  ELECT P0, URZ, PT ;  /* 0x0000000000ff782f */ /* 0x000fe80003800000 */
[----:B------:R-:W-:Y:S11]  /*5a50*/  PLOP3.LUT P1, PT, P1, P0, PT, 0xf2, 0x2f ;  /* 0x00000000002f781c */ /* 0x000ff60000f21e72 */
[----:B------:R-:W-:Y:S02]  /*5a60*/  @!UPT UIADD3 URZ, UPT, UPT, URZ, URZ, URZ ;  /* 0x000000fffffff290 */ /* 0x000fe4000fffe0ff */
[----:B------:R-:W-:Y:S05]  /*5a70*/  @!P1 IADD3 R8, P0, PT, R16, 0x580, RZ ;  /* 0x0000058010089810 */ /* 0x000fea0007f1e0ff */
[----:B-1----:R-:W-:Y:S01]  /*5a80*/  @!P1 IMAD.X R6, RZ, RZ, R17, P0 ;  /* 0x000000ffff069224 */ /* 0x002fe200000e0611 */
[----:B---3--:R-:W-:Y:S07]  /*5a90*/  @!P2 BRA `(.L_x_94) ;  /* 0x000000640020a947 */ /* 0x008fee0003800000 */
.L_x_216:
[----:B------:R-:W-:Y:S01]  /*5aa0*/  @!P1 R2UR UR5, R8 ;  /* 0x00000000080592ca */ /* 0x000fe200000e0000 */
[----:B------:R-:W-:Y:S01]  /*5ab0*/  VOTEU.ALL UP0, P1 ;  /* 0x0000000000ff7886 */ /* 0x000fe20000800000 */
[----:B------:R-:W-:Y:S01]  /*5ac0*/  @!P1 R2UR UR4, R6 ;  /* 0x00000000060492ca */ /* 0x000fe200000e0000 */
[----:B-1----:R-:W-:Y:S01]  /*5ad0*/  @!P1 IMAD.MOV.U32 R0, RZ, RZ, 0x2000 ;  /* 0x00002000ff009424 */ /* 0x002fe200078e00ff */
[----:B------:R-:W-:Y:S01]  /*5ae0*/  R2UR UR6, R59 ;  /* 0x000000003b0672ca */ /* 0x000fe200000e0000 */
[----:B------:R-:W-:Y:S01]  /*5af0*/  UMOV UR8, 0x0 ;  /* 0x0000000000087882 */ /* 0x000fe20000000000 */
[----:B------:R-:W-:Y:S01]  /*5b00*/  @!UP0 UIADD3 UR40, UPT, UPT, UR21, 0x200, URZ ;  /* 0x0000020015288890 */ /* 0x000fe2000fffe0ff */
[----:B------:R-:W-:Y:S01]  /*5b10*/  VOTEU.ALL UP0, P1 ;  /* 0x0000000000ff7886 */ /* 0x000fe20000800000 */
[----:B------:R-:W-:Y:S01]  /*5b20*/  UMOV UR9, 0x10000000 ;  /* 0x1000000000097882 */ /* 0x000fe20000000000 */
[----:B------:R-:W-:Y:S04]  /*5b30*/  UMOV UR44, UR60 ;  /* 0x0000003c002c7c82 */ /* 0x000fe80008000000 */
[----:B------:R-:W-:Y:S02]  /*5b40*/  IMAD.U32 R8, RZ, RZ, UR5 ;  /* 0x00000005ff087e24 */ /* 0x000fe4000f8e00ff */
[----:B------:R-:W-:Y:S02]  /*5b50*/  IMAD.U32 R9, RZ, RZ, UR4 ;  /* 0x00000004ff097e24 */ /* 0x000fe4000f8e00ff */
[----:B------:R-:W-:Y:S01]  /*5b60*/  UPRMT UR6, UR6, 0x654, UR41 ;  /* 0x0000065406067896 */ /* 0x000fe20008000029 */
[----:B------:R-:W-:Y:S02]  /*5b70*/  @!P1 R2UR UR4, R8 ;  /* 0x00000000080492ca */ /* 0x000fe400000e0000 */
[----:B------:R-:W-:Y:S02]  /*5b80*/  @!P1 R2UR UR5, R9 ;  /* 0x00000000090592ca */ /* 0x000fe400000e0000 */
[----:B------:R-:W-:Y:S05]  /*5b90*/  @!P1 IADD3 R8, P0, PT, R16, 0x580, RZ ;  /* 0x0000058010089810 */ /* 0x000fea0007f1e0ff */
[----:B------:R-:W-:Y:S06]  /*5ba0*/  @!P1 IMAD.X R6, RZ, RZ, R17, P0 ;  /* 0x000000ffff069224 */ /* 0x000fec00000e0611 */
[----:B------:R1:W-:Y:S01]  /*5bb0*/  @!UP0 UTMALDG.3D [UR40], [UR4], desc[UR8] ;  /* 0x00000828040085b4 */ /* 0x0003e20008011000 */
[----:B------:R1:W-:Y:S01]  /*5bc0*/  @!P1 SYNCS.ARRIVE.TRANS64.RED.A0TR RZ, [UR21+0x20], R0 ;  /* 0x00002000ffff99a7 */ /* 0x0003e20008300415 */
[----:B------:R-:W-:Y:S01]  /*5bd0*/  SYNCS.ARRIVE.TRANS64.RED.A1T0 RZ, [UR6], RZ ;  /* 0x000000ffffff79a7 */ /* 0x000fe20008100406 */
[----:B------:R-:W3:Y:S02]  /*5be0*/  SYNCS.PHASECHK.TRANS64.TRYWAIT P2, [UR21+0x48], R10 ;  /* 0x0000480aff0075a7 */ /* 0x000ee40008041115 */
[----:B-1-3--:R-:W-:Y:S05]  /*5bf0*/  @!P2 BRA `(.L_x_95) ;  /* 0x0000006000e0a947 */ /* 0x00afea0003800000 */
.L_x_218:
[----:B------:R-:W-:Y:S01]  /*5c00*/  @!P1 R2UR UR5, R8 ;  /* 0x00000000080592ca */ /* 0x000fe200000e0000 */
[----:B------:R-:W-:Y:S01]  /*5c10*/  VOTEU.ALL UP0, P1 ;  /* 0x0000000000ff7886 */ /* 0x000fe20000800000 */
[----:B------:R-:W-:Y:S01]  /*5c20*/  @!P1 R2UR UR4, R6 ;  /* 0x00000000060492ca */ /* 0x000fe200000e0000 */
[----:B-1----:R-:W-:Y:S01]  /*5c30*/  @!P1 IMAD.MOV.U32 R0, RZ, RZ, 0x2000 ;  /* 0x00002000ff009424 */ /* 0x002fe200078e00ff */
[----:B------:R-:W-:Y:S01]  /*5c40*/  R2UR UR7, R59 ;  /* 0x000000003b0772ca */ /* 0x000fe200000e0000 */
[----:B------:R-:W-:Y:S01]  /*5c50*/  UMOV UR8, 0x0 ;  /* 0x0000000000087882 */ /* 0x000fe20000000000 */
[----:B------:R-:W-:Y:S02]  /*5c60*/  @!UP0 UIADD3 UR34, UPT, UPT, UR42, 0x10, URZ ;  /* 0x000000102a228890 */ /* 0x000fe4000fffe0ff */
[----:B------:R-:W-:Y:S01]  /*5c70*/  @!UP0 UIADD3 UR32, UPT, UPT, UR21, 0x2200, URZ ;  /* 0x0000220015208890 */ /* 0x000fe2000fffe0ff */
[----:B------:R-:W-:Y:S01]  /*5c80*/  VOTEU.ALL UP0, P1 ;  /* 0x0000000000ff7886 */ /* 0x000fe20000800000 */
[----:B------:R-:W-:Y:S01]  /*5c90*/  UMOV UR9, 0x10000000 ;  /* 0x1000000000097882 */ /* 0x000fe20000000000 */
[----:B------:R-:W-:Y:S02]  /*5ca0*/  UMOV UR35, UR43 ;  /* 0x0000002b00237c82 */ /* 0x000fe40008000000 */
[----:B------:R-:W-:Y:S01]  /*5cb0*/  IMAD.U32 R8, RZ, RZ, UR5 ;  /* 0x00000005ff087e24 */ /* 0x000fe2000f8e00ff */
[----:B------:R-:W-:Y:S01]  /*5cc0*/  UMOV UR36, UR60 ;  /* 0x0000003c00247c82 */ /* 0x000fe20008000000 */
        /* <DEDUP_REMOVED lines=11> */
.L_x_220:
        /* <DEDUP_REMOVED lines=9> */
[----:B------:R-:W-:Y:S01]  /*5e10*/  UMOV UR27, UR43 ;  /* 0x0000002b001b7c82 */ /* 0x000fe20008000000 */
[----:B------:R-:W-:Y:S02]  /*5e20*/  UMOV UR28, UR60 ;  /* 0x0000003c001c7c82 */ /* 0x000fe40008000000 */
[----:B------:R-:W-:Y:S02]  /*5e30*/  IMAD.U32 R8, RZ, RZ, UR5 ;  /* 0x00000005ff087e24 */ /* 0x000fe4000f8e00ff */
[----:B------:R-:W-:Y:S02]  /*5e40*/  IMAD.U32 R9, RZ, RZ, UR4 ;  /* 0x00000004ff097e24 */ /* 0x000fe4000f8e00ff */
[----:B------:R-:W-:Y:S01]  /*5e50*/  UPRMT UR29, UR8, 0x654, UR25 ;  /* 0x00000654081d7896 */ /* 0x000fe20008000019 */
[----:B------:R-:W-:Y:S02]  /*5e60*/  @!P1 R2UR UR4, R8 ;  /* 0x00000000080492ca */ /* 0x000fe400000e0000 */
[----:B------:R-:W-:Y:S01]  /*5e70*/  @!P1 R2UR UR5, R9 ;  /* 0x00000000090592ca */ /* 0x000fe200000e0000 */
[----:B------:R-:W-:Y:S01]  /*5e80*/  UMOV UR8, 0x0 ;  /* 0x0000000000087882 */ /* 0x000fe20000000000 */
[----:B------:R-:W-:Y:S05]  /*5e90*/  @!P1 IADD3 R8, P0, PT, R16, 0x580, RZ ;  /* 0x0000058010089810 */ /* 0x000fea0007f1e0ff */
[----:B------:R-:W-:Y:S06]  /*5ea0*/  @!P1 IMAD.X R6, RZ, RZ, R17, P0 ;  /* 0x000000ffff069224 */ /* 0x000fec00000e0611 */
[----:B------:R1:W-:Y:S01]  /*5eb0*/  @!UP0 UTMALDG.3D [UR24], [UR4], desc[UR8] ;  /* 0x00000818040085b4 */ /* 0x0003e20008011000 */
[----:B------:R1:W-:Y:S01]  /*5ec0*/  @!P1 SYNCS.ARRIVE.TRANS64.RED.A0TR RZ, [UR21+0x30], R0 ;  /* 0x00003000ffff99a7 */ /* 0x0003e20008300415 */
[----:B------:R-:W-:Y:S01]  /*5ed0*/  SYNCS.ARRIVE.TRANS64.RED.A1T0 RZ, [UR29], RZ ;  /* 0x000000ffffff79a7 */ /* 0x000fe2000810041d */
[----:B------:R-:W3:Y:S02]  /*5ee0*/  SYNCS.PHASECHK.TRANS64.TRYWAIT P2, [UR21+0x58], R10 ;  /* 0x0000580aff0075a7 */ /* 0x000ee40008041115 */
[----:B-1-3--:R-:W-:Y:S05]  /*5ef0*/  @!P2 BRA `(.L_x_97) ;  /* 0x000000600050a947 */ /* 0x00afea0003800000 */
.L_x_222:
        /* <DEDUP_REMOVED lines=17> */
[----:B------:R-:W-:Y:S02]  /*6010*/  SHF.L.U32 R9, RZ, 0x1f, RZ ;  /* 0x0000001fff097819 */ /* 0x000fe400000006ff */
[----:B------:R-:W-:Y:S05]  /*6020*/  @!P1 IADD3 R8, P0, PT, R16, 0x580, RZ ;  /* 0x0000058010089810 */ /* 0x000fea0007f1e0ff */
[----:B------:R-:W-:Y:S04]  /*6030*/  @!P1 IMAD.X R6, RZ, RZ, R17, P0 ;  /* 0x000000ffff069224 */ /* 0x000fe800000e0611 */
[----:B------:R1:W-:Y:S01]  /*6040*/  @!UP0 UTMALDG.3D [UR16], [UR4], desc[UR8] ;  /* 0x00000810040085b4 */ /* 0x0003e20008011000 */
[----:B------:R1:W-:Y:S01]  /*6050*/  @!P1 SYNCS.ARRIVE.TRANS64.RED.A0TR RZ, [UR21+0x38], R0 ;  /* 0x00003800ffff99a7 */ /* 0x0003e20008300415 */
[----:B------:R-:W-:Y:S01]  /*6060*/  SYNCS.ARRIVE.TRANS64.RED.A1T0 RZ, [UR24], RZ ;  /* 0x000000ffffff79a7 */ /* 0x000fe20008100418 */
[----:B------:R-:W3:Y:S02]  /*6070*/  SYNCS.PHASECHK.TRANS64.TRYWAIT P2, [UR21+0x40], R9 ;  /* 0x00004009ff0075a7 */ /* 0x000ee40008041115 */
[----:B-1-3--:R-:W-:Y:S05]  /*6080*/  @!P2 BRA `(.L_x_98) ;  /* 0x000000600004a947 */ /* 0x00afea0003800000 */
.L_x_224:
[----:B------:R-:W-:Y:S01]  /*6090*/  @!P1 R2UR UR5, R8 ;  /* 0x00000000080592ca */ /* 0x000fe200000e0000 */
[----:B------:R-:W-:Y:S01]  /*60a0*/  VOTEU.ALL UP0, P1 ;  /* 0x0000000000ff7886 */ /* 0x000fe20000800000 */
[----:B------:R-:W-:Y:S01]  /*60b0*/  @!P1 R2UR UR4, R6 ;  /* 0x00000000060492ca */ /* 0x000fe200000e0000 */
[----:B-1----:R-:W-:Y:S01]  /*60c0*/  @!P1 IMAD.MOV.U32 R0, RZ, RZ, 0x2000 ;  /* 0x00002000ff009424 */ /* 0x002fe200078e00ff */
[----:B------:R-:W-:Y:S01]  /*60d0*/  UMOV UR18, 0x0 ;  /* 0x0000000000127882 */ /* 0x000fe20000000000 */
[----:B------:R-:W-:Y:S01]  /*60e0*/  UMOV UR19, 0x10000000 ;  /* 0x1000000000137882 */ /* 0x000fe20000000000 */
[----:B------:R-:W-:Y:S01]  /*60f0*/  @!UP0 UIADD3 UR10, UPT, UPT, UR42, 0x40, URZ ;  /* 0x000000402a0a8890 */ /* 0x000fe2000fffe0ff */
[----:B------:R-:W-:Y:S01]  /*6100*/  @!P1 IADD3 R8, P0, PT, R16, 0x580, RZ ;  /* 0x0000058010089810 */ /* 0x000fe20007f1e0ff */
[----:B------:R-:W-:Y:S01]  /*6110*/  @!UP0 UIADD3 UR8, UPT, UPT, UR21, 0x200, URZ ;  /* 0x0000020015088890 */ /* 0x000fe2000fffe0ff */
[----:B------:R-:W-:Y:S01]  /*6120*/  VOTEU.ALL UP0, P1 ;  /* 0x0000000000ff7886 */ /* 0x000fe20000800000 */
[----:B------:R-:W-:Y:S01]  /*6130*/  UMOV UR9, UR41 ;  /* 0x0000002900097c82 */ /* 0x000fe20008000000 */
[----:B------:R-:W-:Y:S02]  /*6140*/  UMOV UR11, UR43 ;  /* 0x0000002b000b7c82 */ /* 0x000fe40008000000 */
[----:B------:R-:W-:Y:S01]  /*6150*/  IMAD.U32 R18, RZ, RZ, UR5 ;  /* 0x00000005ff127e24 */ /* 0x000fe2000f8e00ff */
[----:B------:R-:W-:Y:S01]  /*6160*/  UMOV UR12, UR60 ;  /* 0x0000003c000c7c82 */ /* 0x000fe20008000000 */
[----:B------:R-:W-:Y:S02]  /*6170*/  IMAD.U32 R19, RZ, RZ, UR4 ;  /* 0x00000004ff137e24 */ /* 0x000fe4000f8e00ff */
[----:B------:R-:W-:Y:S01]  /*6180*/  @!P1 IMAD.X R6, RZ, RZ, R17, P0 ;  /* 0x000000ffff069224 */ /* 0x000fe200000e0611 */
[----:B------:R-:W-:Y:S02]  /*6190*/  @!P1 R2UR UR4, R18 ;  /* 0x00000000120492ca */ /* 0x000fe400000e0000 */
[----:B------:R-:W-:Y:S11]  /*61a0*/  @!P1 R2UR UR5, R19 ;  /* 0x00000000130592ca */ /* 0x000ff600000e0000 */
[----:B------:R-:W-:Y:S02]  /*61b0*/  @!UPT UIADD3 URZ, UPT, UPT, URZ, URZ, URZ ;  /* 0x000000fffffff290 */ /* 0x000fe4000fffe0ff */
[----:B------:R1:W-:Y:S01]  /*61c0*/  @!UP0 UTMALDG.3D [UR8], [UR4], desc[UR18] ;  /* 0x00001208040085b4 */ /* 0x0003e20008011000 */
[----:B------:R1:W-:Y:S01]  /*61d0*/  @!P1 SYNCS.ARRIVE.TRANS64.RED.A0TR RZ, [UR21+0x20], R0 ;  /* 0x00002000ffff99a7 */ /* 0x0003e20008300415 */
[----:B------:R-:W-:Y:S01]  /*61e0*/  SYNCS.ARRIVE.TRANS64.RED.A1T0 RZ, [UR6], RZ ;  /* 0x000000ffffff79a7 */ /* 0x000fe20008100406 */
[----:B------:R-:W3:Y:S02]  /*61f0*/  SYNCS.PHASECHK.TRANS64.TRYWAIT P2, [UR21+0x48], R9 ;  /* 0x00004809ff0075a7 */ /* 0x000ee40008041115 */
[----:B-1-3--:R-:W-:Y:S05]  /*6200*/  @!P2 BRA `(.L_x_99) ;  /* 0x0000005c00bca947 */ /* 0x00afea0003800000 */
.L_x_226:
        /* <DEDUP_REMOVED lines=24> */
.L_x_228:
[----:B------:R-:W-:Y:S01]  /*6390*/  @!P1 R2UR UR5, R8 ;  /* 0x00000000080592ca */ /* 0x000fe200000e0000 */
[----:B------:R-:W-:Y:S01]  /*63a0*/  VOTEU.ALL UP0, P1 ;  /* 0x0000000000ff7886 */ /* 0x000fe20000800000 */
[----:B------:R-:W-:Y:S01]  /*63b0*/  @!P1 R2UR UR4, R6 ;  /* 0x00000000060492ca */ /* 0x000fe200000e0000 */
[----:B-1----:R-:W-:Y:S01]  /*63c0*/  @!P1 IMAD.MOV.U32 R0, RZ, RZ, 0x2000 ;  /* 0x00002000ff009424 */ /* 0x002fe200078e00ff */
[----:B------:R-:W-:Y:S01]  /*63d0*/  UMOV UR6, 0x0 ;  /* 0x0000000000067882 */ /* 0x000fe20000000000 */
[----:B------:R-:W-:Y:S01]  /*63e0*/  UMOV UR7, 0x10000000 ;  /* 0x1000000000077882 */ /* 0x000fe20000000000 */
[----:B------:R-:W-:Y:S01]  /*63f0*/  @!UP0 UIADD3 UR10, UPT, UPT, UR42, 0x60, URZ ;  /* 0x000000602a0a8890 */ /* 0x000fe2000fffe0ff */
[----:B------:R-:W-:Y:S01]  /*6400*/  VIADD R14, R14, 0x1 ;  /* 0x000000010e0e7836 */ /* 0x000fe20000000000 */
[----:B------:R-:W-:Y:S01]  /*6410*/  @!UP0 UIADD3 UR8, UPT, UPT, UR21, 0x4200, URZ ;  /* 0x0000420015088890 */ /* 0x000fe2000fffe0ff */
[----:B------:R-:W-:Y:S01]  /*6420*/  VOTEU.ALL UP0, P1 ;  /* 0x0000000000ff7886 */ /* 0x000fe20000800000 */
[----:B------:R-:W-:Y:S01]  /*6430*/  UMOV UR9, UR25 ;  /* 0x0000001900097c82 */ /* 0x000fe20008000000 */
[----:B------:R-:W-:Y:S02]  /*6440*/  UMOV UR11, UR43 ;  /* 0x0000002b000b7c82 */ /* 0x000fe40008000000 */
[----:B------:R-:W-:Y:S01]  /*6450*/  IMAD.U32 R18, RZ, RZ, UR5 ;  /* 0x00000005ff127e24 */ /* 0x000fe2000f8e00ff */
[----:B------:R-:W-:Y:S01]  /*6460*/  UMOV UR12, UR60 ;  /* 0x0000003c000c7c82 */ /* 0x000fe20008000000 */
[----:B------:R-:W-:Y:S03]  /*6470*/  IMAD.U32 R19, RZ, RZ, UR4 ;  /* 0x00000004ff137e24 */ /* 0x000fe6000f8e00ff */
        /* <DEDUP_REMOVED lines=8> */
.L_x_230:
[----:B------:R-:W-:Y:S01]  /*6500*/  @!P1 IADD3 R6, P0, PT, R16, 0x580, RZ ;  /* 0x0000058010069810 */ /* 0x000fe20007f1e0ff */
[----:B------:R-:W-:Y:S01]  /*6510*/  VOTEU.ALL UP0, P1 ;  /* 0x0000000000ff7886 */ /* 0x000fe20000800000 */
[----:B------:R-:W-:Y:S01]  /*6520*/  UMOV UR6, 0x0 ;  /* 0x0000000000067882 */ /* 0x000fe20000000000 */
[----:B------:R-:W-:Y:S01]  /*6530*/  UMOV UR7, 0x10000000 ;  /* 0x1000000000077882 */ /* 0x000fe20000000000 */
[----:B------:R-:W-:Y:S01]  /*6540*/  @!P1 R2UR UR5, R6 ;  /* 0x00000000060592ca */ /* 0x000fe200000e0000 */
[----:B-1----:R-:W-:Y:S01]  /*6550*/  @!P1 IMAD.X R0, RZ, RZ, R17, P0 ;  /* 0x000000ffff009224 */ /* 0x002fe200000e0611 */
[----:B------:R-:W-:Y:S01]  /*6560*/  @!UP0 UIADD3 UR10, UPT, UPT, UR42, 0x70, URZ ;  /* 0x000000702a0a8890 */ /* 0x000fe2000fffe0ff */
[----:B------:R-:W-:Y:S01]  /*6570*/  R2UR UR18, R57 ;  /* 0x00000000391272ca */ /* 0x000fe200000e0000 */
[----:B------:R-:W-:Y:S01]  /*6580*/  @!UP0 UIADD3 UR8, UPT, UPT, UR21, 0x6200, URZ ;  /* 0x0000620015088890 */ /* 0x000fe2000fffe0ff */
[----:B------:R-:W-:Y:S01]  /*6590*/  R2UR UR16, R58 ;  /* 0x000000003a1072ca */ /* 0x000fe200000e0000 */
[----:B------:R-:W-:Y:S01]  /*65a0*/  VOTEU.ALL UP0, P1 ;  /* 0x0000000000ff7886 */ /* 0x000fe20000800000 */
[----:B------:R-:W-:Y:S01]  /*65b0*/  @!P1 R2UR UR4, R0 ;  /* 0x00000000000492ca */ /* 0x000fe200000e0000 */
[----:B------:R-:W-:Y:S01]  /*65c0*/  UMOV UR9, UR17 ;  /* 0x0000001100097c82 */ /* 0x000fe20008000000 */
[----:B------:R-:W-:Y:S01]  /*65d0*/  UMOV UR11, UR43 ;  /* 0x0000002b000b7c82 */ /* 0x000fe20008000000 */
[----:B------:R-:W-:Y:S01]  /*65e0*/  UMOV UR12, UR60 ;  /* 0x0000003c000c7c82 */ /* 0x000fe20008000000 */
[C---:B------:R-:W-:Y:S01]  /*65f0*/  ISETP.NE.AND P0, PT, R14.reuse, 0x2, PT ;  /* 0x000000020e00780c */ /* 0x040fe20003f05270 */
[----:B------:R-:W-:Y:S01]  /*6600*/  UPLOP3.LUT UP1, UPT, UPT, UPT, UPT, 0x80, 0x8 ;  /* 0x000000000008789c */ /* 0x000fe20003f2f070 */
[----:B------:R-:W-:Y:S01]  /*6610*/  IMAD.U32 R8, RZ, RZ, UR5 ;  /* 0x00000005ff087e24 */ /* 0x000fe2000f8e00ff */
[----:B------:R-:W-:Y:S01]  /*6620*/  UMOV UR60, UR30 ;  /* 0x0000001e003c7c82 */ /* 0x000fe20008000000 */
[----:B------:R-:W-:Y:S01]  /*6630*/  SEL R0, RZ, 0x1, P0 ;  /* 0x00000001ff007807 */ /* 0x000fe20000000000 */
[----:B------:R-:W-:Y:S01]  /*6640*/  UIADD3 UR20, UPT, UPT, UR13, UR18, URZ ;  /* 0x000000120d147290 */ /* 0x000fe2000fffe0ff */
[----:B------:R-:W-:Y:S01]  /*6650*/  SEL R14, R14, RZ, P0 ;  /* 0x000000ff0e0e7207 */ /* 0x000fe20000000000 */
[----:B------:R-:W-:Y:S01]  /*6660*/  UIADD3 UR16, UPT, UPT, UR14, UR16, URZ ;  /* 0x000000100e107290 */ /* 0x000fe2000fffe0ff */
[----:B------:R-:W-:Y:S01]  /*6670*/  LOP3.LUT R13, R13, R0, RZ, 0x3c, !PT ;  /* 0x000000000d0d7212 */ /* 0x000fe200078e3cff */
[----:B------:R-:W-:Y:S01]  /*6680*/  IMAD.U32 R9, RZ, RZ, UR4 ;  /* 0x00000004ff097e24 */ /* 0x000fe2000f8e00ff */
[----:B------:R-:W-:Y:S04]  /*6690*/  @!P1 R2UR UR4, R8 ;  /* 0x00000000080492ca */ /* 0x000fe800000e0000 */
[----:B------:R-:W-:Y:S11]  /*66a0*/  @!P1 R2UR UR5, R9 ;  /* 0x00000000090592ca */ /* 0x000ff600000e0000 */
[----:B------:R-:W-:Y:S02]  /*66b0*/  @!UPT UIADD3 URZ, UPT, UPT, URZ, URZ, URZ ;  /* 0x000000fffffff290 */ /* 0x000fe4000fffe0ff */
[----:B------:R3:W-:Y:S01]  /*66c0*/  @!UP0 UTMALDG.3D [UR8], [UR4], desc[UR6] ;  /* 0x00000608040085b4 */ /* 0x0007e20008011000 */
[----:B------:R3:W-:Y:S01]  /*66d0*/  @!P1 SYNCS.ARRIVE.TRANS64.RED.A0TR RZ, [UR21+0x38], R7 ;  /* 0x00003807ffff99a7 */ /* 0x0007e20008300415 */
[----:B------:R-:W-:Y:S01]  /*66e0*/  SYNCS.ARRIVE.TRANS64.RED.A1T0 RZ, [UR24], RZ ;  /* 0x000000ffffff79a7 */ /* 0x000fe20008100418 */
[----:B------:R-:W-:Y:S05]  /*66f0*/  BRA.U UP2, `(.L_x_102) ;  /* 0xffffffe902dc7547 */ /* 0x000fea000b83ffff */
[----:B------:R-:W1:Y:S02]  /*6700*/  SYNCS.PHASECHK.TRANS64.TRYWAIT P0, [UR21+0x40], R10 ;  /* 0x0000400aff0075a7 */ /* 0x000e640008001115 */
[----:B-1----:R-:W-:Y:S05]  /*6710*/  @!P0 BRA `(.L_x_103) ;  /* 0x0000005800c08947 */ /* 0x002fea0003800000 */
.L_x_232:
[----:B------:R-:W4:Y:S02]  /*6720*/  SYNCS.PHASECHK.TRANS64.TRYWAIT P0, [UR21+0x48], R10 ;  /* 0x0000480aff0075a7 */ /* 0x000f240008001115 */
[----:B----4-:R-:W-:Y:S05]  /*6730*/  @!P0 BRA `(.L_x_104) ;  /* 0x0000005800d08947 */ /* 0x010fea0003800000 */
.L_x_234:
[----:B------:R-:W4:Y:S01]  /*6740*/  SYNCS.PHASECHK.TRANS64.TRYWAIT P0, [UR21+0x50], R10 ;  /* 0x0000500aff0075a7 */ /* 0x000f220008001115 */
[----:B-1----:R-:W-:Y:S01]  /*6750*/  HFMA2 R0, -RZ, RZ, 0, 5.9604644775390625e-08 ;  /* 0x00000001ff007431 */ /* 0x002fe200000001ff */
[----:B----4-:R-:W-:Y:S06]  /*6760*/  @!P0 BRA `(.L_x_105) ;  /* 0x0000005800dc8947 */ /* 0x010fec0003800000 */
.L_x_236:
[----:B-1----:R-:W-:Y:S02]  /*6770*/  MOV R2, UR21 ;  /* 0x0000001500027c02 */ /* 0x002fe40008000f00 */
[----:B------:R-:W-:-:S07]  /*6780*/  SHF.L.U32 R0, R0, 0x1f, RZ ;  /* 0x0000001f00007819 */ /* 0x000fce00000006ff */
.L_x_106:
[----:B-1----:R1:W4:Y:S02]  /*6790*/  SYNCS.PHASECHK.TRANS64.TRYWAIT P0, [R2+URZ+0x58], R0 ;  /* 0x00005800020075a7 */ /* 0x00232400080011ff */
[----:B----4-:R-:W-:Y:S05]  /*67a0*/  @!P0 NANOSLEEP.SYNCS 0x989680 ;  /* 0x009896800000895d */ /* 0x010fea0003900000 */
[----:B------:R-:W4:Y:S02]  /*67b0*/  @!P0 SYNCS.PHASECHK.TRANS64 P0, [R2+URZ+0x58], R0 ;  /* 0x00005800020085a7 */ /* 0x000f2400080010ff */
[----:B--234-:R-:W-:Y:S05]  /*67c0*/  @P0 EXIT ;  /* 0x000000000000094d */ /* 0x01cfea0003800000 */
[----:B------:R-:W-:Y:S05]  /*67d0*/  BRA `(.L_x_106) ;  /* 0xfffffffc00ec7947 */ /* 0x000fea000383ffff */
.L_x_87:
[----:B------:R-:W-:-:S06]  /*67e0*/  UISETP.GE.AND UP0, UPT, UR21, 0x4, UPT ;  /* 0x000000041500788c */ /* 0x000fcc000bf06270 */
[----:B------:R-:W-:-:S13]  /*67f0*/  PLOP3.LUT P0, PT, PT, PT, UP0, 0x80, 0x8 ;  /* 0x000000000008781c */ /* 0x000fda0003f0f008 */
[----:B-1----:R-:W-:Y:S05]  /*6800*/  @!P0 EXIT ;  /* 0x000000000000894d */ /* 0x002fea0003800000 */
[----:B------:R-:W-:Y:S01]  /*6810*/  BAR.SYNC.DEFER_BLOCKING 0x6, 0xa0 ;  /* 0x0182800000007b1d */ /* 0x000fe20000010000 */
[----:B------:R-:W-:Y:S01]  /*6820*/  R2UR UR4, R59 ;  /* 0x000000003b0472ca */ /* 0x000fe200000e0000 */
[C---:B------:R-:W-:Y:S01]  /*6830*/  IMAD.SHL.U32 R68, R69.reuse, 0x10, RZ ;  /* 0x0000001045447824 */ /* 0x040fe200078e00ff */
[C---:B------:R-:W-:Y:S01]  /*6840*/  LOP3.LUT R70, R69.reuse, 0x60, RZ, 0xc0, !PT ;  /* 0x0000006045467812 */ /* 0x040fe200078ec0ff */
[C---:B------:R-:W-:Y:S01]  /*6850*/  IMAD.SHL.U32 R4, R69.reuse, 0x2, RZ ;  /* 0x0000000245047824 */ /* 0x040fe200078e00ff */
[C---:B------:R-:W-:Y:S01]  /*6860*/  LOP3.LUT R67, R69.reuse, 0x2, RZ, 0xc0, !PT ;  /* 0x0000000245437812 */ /* 0x040fe200078ec0ff */
[----:B------:R-:W-:Y:S02]  /*6870*/  UMOV UR43, 0x400 ;  /* 0x00000400002b7882 */ /* 0x000fe40000000000 */
[----:B------:R-:W1:Y:S01]  /*6880*/  LDC.64 R52, c[0x0][0x888] ;  /* 0x00022200ff347b82 */ /* 0x000e620000000a00 */
[----:B------:R-:W-:Y:S01]  /*6890*/  LOP3.LUT R5, R68, 0x60, RZ, 0xc0, !PT ;  /* 0x0000006044057812 */ /* 0x000fe200078ec0ff */
[C---:B------:R-:W-:Y:S01]  /*68a0*/  IMAD.U32 R23, R69.reuse, 0x10000, RZ ;  /* 0x0001000045177824 */ /* 0x040fe200078e00ff */
[----:B------:R-:W-:Y:S01]  /*68b0*/  LOP3.LUT R69, R69, 0x4, RZ, 0xc0, !PT ;  /* 0x0000000445457812 */ /* 0x000fe200078ec0ff */
[----:B------:R-:W-:Y:S01]  /*68c0*/  IMAD.MOV.U32 R22, RZ, RZ, RZ ;  /* 0x000000ffff167224 */ /* 0x000fe200078e00ff */
[----:B------:R-:W-:-:S02]  /*68d0*/  LOP3.LUT R4, R5, 0xc, R4, 0xf8, !PT ;  /* 0x0000000c05047812 */ /* 0x000fc400078ef804 */
[----:B------:R-:W-:Y:S01]  /*68e0*/  CS2R R64, SRZ ;  /* 0x0000000000407805 */ /* 0x000fe2000001ff00 */
[----:B------:R-:W-:Y:S01]  /*68f0*/  ULEA UR43, UR4, UR43, 0x18 ;  /* 0x0000002b042b7291 */ /* 0x000fe2000f8ec0ff */
[----:B------:R-:W2:Y:S01]  /*6900*/  LDC.64 R54, c[0x0][0x890] ;  /* 0x00022400ff367b82 */ /* 0x000ea20000000a00 */
[----:B------:R-:W-:Y:S01]  /*6910*/  LOP3.LUT R68, R4, 0x790, R68, 0xf8, !PT ;  /* 0x0000079004447812 */ /* 0x000fe200078ef844 */
[----:B------:R-:W3:Y:S01]  /*6920*/  LDCU UR62, c[0x0][0x370] ;  /* 0x00006e00ff3e77ac */ /* 0x000ee20008000800 */
[----:B------:R-:W-:Y:S02]  /*6930*/  LOP3.LUT R23, R23, 0x600000, RZ, 0xc0, !PT ;  /* 0x0060000017177812 */ /* 0x000fe400078ec0ff */
[----:B------:R-:W-:Y:S01]  /*6940*/  MOV R62, RZ ;  /* 0x000000ff003e7202 */ /* 0x000fe20000000f00 */
[----:B------:R-:W-:Y:S02]  /*6950*/  UIADD3 UR4, UPT, UPT, UR43, 0x200, URZ ;  /* 0x000002002b047890 */ /* 0x000fe4000fffe0ff */
[----:B------:R-:W4:Y:S01]  /*6960*/  LDC.64 R50, c[0x0][0x8b0] ;  /* 0x00022c00ff327b82 */ /* 0x000f220000000a00 */
[----:B------:R-:W3:Y:S01]  /*6970*/  LDS R0, [UR43+0x120] ;  /* 0x0001202bff007984 */ /* 0x000ee20008000800 */
[----:B------:R-:W1:Y:S02]  /*6980*/  LDCU.64 UR52, c[0x0][0x348] ;  /* 0x00006900ff3477ac */ /* 0x000e640008000a00 */
[----:B------:R-:W-:Y:S01]  /*6990*/  MOV R60, UR4 ;  /* 0x00000004003c7c02 */ /* 0x000fe20008000f00 */
[----:B------:R-:W1:Y:S03]  /*69a0*/  LDCU UR42, c[0x0][0xb0c] ;  /* 0x00016180ff2a77ac */ /* 0x000e660008000800 */
[----:B------:R-:W1:Y:S01]  /*69b0*/  LDC.64 R48, c[0x0][0x8a8] ;  /* 0x00022a00ff307b82 */ /* 0x000e620000000a00 */
[----:B------:R-:W-:Y:S01]  /*69c0*/  IMAD R68, R68, 0x4, R60 ;  /* 0x0000000444447824 */ /* 0x000fe200078e023c */
[----:B------:R-:W1:Y:S03]  /*69d0*/  LDCU UR38, c[0x0][0xb30] ;  /* 0x00016600ff2677ac */ /* 0x000e660008000800 */
[--C-:B------:R-:W-:Y:S01]  /*69e0*/  IMAD R67, R67, -0x10, R68.reuse ;  /* 0xfffffff043437824 */ /* 0x100fe200078e0244 */
[----:B------:R-:W1:Y:S01]  /*69f0*/  LDCU.64 UR54, c[0x0][0x888] ;  /* 0x00011100ff3677ac */ /* 0x000e620008000a00 */
[----:B------:R-:W-:Y:S01]  /*6a00*/  IMAD R66, R69, -0x10, R68 ;  /* 0xfffffff045427824 */ /* 0x000fe200078e0244 */
[----:B------:R-:W1:Y:S01]  /*6a10*/  LDCU.64 UR40, c[0x0][0xb28] ;  /* 0x00016500ff2877ac */ /* 0x000e620008000a00 */
[----:B------:R-:W1:Y:S01]  /*6a20*/  LDCU.128 UR56, c[0x0][0xb10] ;  /* 0x00016200ff3877ac */ /* 0x000e620008000c00 */
[----:B------:R-:W1:Y:S01]  /*6a30*/  LDCU UR61, c[0x0][0x374] ;  /* 0x00006e80ff3d77ac */ /* 0x000e620008000800 */
[----:B------:R-:W-:Y:S01]  /*6a40*/  UMOV UR47, URZ ;  /* 0x000000ff002f7c82 */ /* 0x000fe20008000000 */
[----:B------:R-:W-:Y:S01]  /*6a50*/  UMOV UR46, URZ ;  /* 0x000000ff002e7c82 */ /* 0x000fe20008000000 */
[----:B--23--:R-:W-:-:S07]  /*6a60*/  IMAD.IADD R23, R0, 0x1, R23 ;  /* 0x0000000100177824 */ /* 0x00cfce00078e0217 */
.L_x_182:
[----:B------:R-:W-:Y:S02]  /*6a70*/  LEA R3, R62, UR43, 0x3 ;  /* 0x0000002b3e037c11 */ /* 0x000fe4000f8e18ff */
[----:B------:R-:W-:Y:S02]  /*6a80*/  SHF.L.U32 R0, R64, 0x1f, RZ ;  /* 0x0000001f40007819 */ /* 0x000fe400000006ff */
[----:B-1----:R-:W-:Y:S02]  /*6a90*/  LEA R4, R62, UR43, 0x4 ;  /* 0x0000002b3e047c11 */ /* 0x002fe4000f8e20ff */
[----:B------:R-:W2:Y:S02]  /*6aa0*/  SYNCS.PHASECHK.TRANS64.TRYWAIT P0, [R3+URZ+0x70], R0 ;  /* 0x00007000030075a7 */ /* 0x000ea400080011ff */
[----:B--2---:R-:W-:Y:S05]  /*6ab0*/  @!P0 BRA `(.L_x_107) ;  /* 0x0000005800208947 */ /* 0x004fea0003800000 */
.L_x_237:
[----:B------:R-:W3:Y:S01]  /*6ac0*/  LDS.128 R4, [R4+0x100] ;  /* 0x0001000004047984 */ /* 0x000ee20000000c00 */
[----:B------:R-:W-:Y:S01]  /*6ad0*/  UISETP.GE.AND UP0, UPT, UR39, 0x1, UPT ;  /* 0x000000012700788c */ /* 0x000fe2000bf06270 */
[----:B------:R-:W-:Y:S01]  /*6ae0*/  @!PT LDS RZ, [RZ] ;  /* 0x00000000fffff984 */ /* 0x000fe20000000800 */
[----:B------:R-:W-:Y:S01]  /*6af0*/  @!PT LDS RZ, [RZ] ;  /* 0x00000000fffff984 */ /* 0x000fe20000000800 */
[----:B------:R-:W-:Y:S01]  /*6b00*/  @!PT LDS RZ, [RZ] ;  /* 0x00000000fffff984 */ /* 0x000fe20000000800 */
[----:B------:R-:W-:Y:S01]  /*6b10*/  @!PT LDS RZ, [RZ] ;  /* 0x00000000fffff984 */ /* 0x000fe20000000800 */
[----:B------:R1:W-:Y:S06]  /*6b20*/  MEMBAR.ALL.CTA ;  /* 0x0000000000007992 */ /* 0x0003ec0000008000 */
[----:B-1----:R-:W1:Y:S01]  /*6b30*/  FENCE.VIEW.ASYNC.S ;  /* 0x00000000000073c6 */ /* 0x002e620000000000 */
[----:B---3--:R-:W-:Y:S11]  /*6b40*/  LOP3.LUT P0, RZ, R6, 0x1, RZ, 0xc0, !PT ;  /* 0x0000000106ff7812 */ /* 0x008ff6000780c0ff */
[----:B------:R-:W-:Y:S02]  /*6b50*/  @!UPT UIADD3 URZ, UPT, UPT, URZ, URZ, URZ ;  /* 0x000000fffffff290 */ /* 0x000fe4000fffe0ff */
[----:B-1----:R-:W-:Y:S01]  /*6b60*/  VOTEU.ANY UP1, P0 ;  /* 0x0000000000ff7886 */ /* 0x002fe20000020100 */
[----:B------:R-:W-:Y:S01]  /*6b70*/  PLOP3.LUT P0, PT, PT, PT, UP1, 0x80, 0x8 ;  /* 0x000000000008781c */ /* 0x000fe20003f0f018 */
[----:B------:R-:W-:Y:S06]  /*6b80*/  UP2UR UR4, UPR, URZ, 0x2 ;  /* 0x00000002ff047883 */ /* 0x000fec0008000000 */
[----:B------:R-:W-:Y:S06]  /*6b90*/  IMAD.U32 R71, RZ, RZ, UR4 ;  /* 0x00000004ff477e24 */ /* 0x000fec000f8e00ff */
[----:B--2---:R-:W-:Y:S02]  /*6ba0*/  @P0 SHF.R.U32.HI R0, RZ, 0x10, R5 ;  /* 0x00000010ff000819 */ /* 0x004fe40000011605 */
        /* <DEDUP_REMOVED lines=12> */
[----:B------:R-:W2:Y:S01]  /*6c70*/  LDCU UR12, c[0x0][0xb20] ;  /* 0x00016400ff0c77ac */ /* 0x000ea20008000800 */
[----:B------:R-:W-:Y:S02]  /*6c80*/  UIMAD.WIDE.U32 UR4, UR61, UR59, URZ ;  /* 0x0000003b3d0472a5 */ /* 0x000fe4000f8e00ff */
[----:B------:R-:W-:Y:S02]  /*6c90*/  UIMAD.WIDE.U32 UR6, UR62, UR56, URZ ;  /* 0x000000383e0672a5 */ /* 0x000fe4000f8e00ff */
[----:B------:R-:W-:Y:S02]  /*6ca0*/  UISETP.NE.AND UP0, UPT, UR58, 0x1, UPT ;  /* 0x000000013a00788c */ /* 0x000fe4000bf05270 */
[----:B------:R-:W-:Y:S02]  /*6cb0*/  UIMAD.WIDE.U32 UR8, UR36, UR59, URZ ;  /* 0x0000003b240872a5 */ /* 0x000fe4000f8e00ff */
[----:B------:R-:W-:Y:S02]  /*6cc0*/  UIMAD.WIDE.U32 UR10, UR37, UR56, URZ ;  /* 0x00000038250a72a5 */ /* 0x000fe4000f8e00ff */
[----:B------:R-:W-:Y:S02]  /*6cd0*/  UISETP.NE.AND UP1, UPT, UR42, 0x1, UPT ;  /* 0x000000012a00788c */ /* 0x000fe4000bf25270 */
[----:B------:R-:W-:Y:S01]  /*6ce0*/  UISETP.NE.AND UP2, UPT, UR39, 0x1, UPT ;  /* 0x000000012700788c */ /* 0x000fe2000bf45270 */
[----:B------:R-:W-:Y:S02]  /*6cf0*/  UMOV UR4, UR5 ;  /* 0x0000000500047c82 */ /* 0x000fe40008000000 */
[----:B--2---:R-:W-:Y:S03]  /*6d00*/  USHF.R.U32.HI UR5, URZ, UR12, UR4 ;  /* 0x0000000cff057299 */ /* 0x004fe60008011604 */
[----:B------:R-:W-:Y:S02]  /*6d10*/  UMOV UR4, UR7 ;  /* 0x0000000700047c82 */ /* 0x000fe40008000000 */
[----:B------:R-:W-:Y:S02]  /*6d20*/  USHF.R.U32.HI UR7, URZ, UR57, UR4 ;  /* 0x00000039ff077299 */ /* 0x000fe40008011604 */
[----:B------:R-:W-:Y:S02]  /*6d30*/  USEL UR4, UR61, UR5, !UP0 ;  /* 0x000000053d047287 */ /* 0x000fe4000c000000 */
[----:B------:R-:W-:Y:S01]  /*6d40*/  USEL UR7, UR62, UR7, !UP1 ;  /* 0x000000073e077287 */ /* 0x000fe2000c800000 */
[----:B------:R-:W-:Y:S01]  /*6d50*/  UMOV UR5, UR9 ;  /* 0x0000000900057c82 */ /* 0x000fe20008000000 */
[----:B------:R-:W-:Y:S02]  /*6d60*/  UIMAD.WIDE.U32 UR8, UR4, UR40, URZ ;  /* 0x00000028040872a5 */ /* 0x000fe4000f8e00ff */
[----:B------:R-:W-:Y:S03]  /*6d70*/  USHF.R.U32.HI UR6, URZ, UR12, UR5 ;  /* 0x0000000cff067299 */ /* 0x000fe60008011605 */
[----:B------:R-:W-:Y:S01]  /*6d80*/  UMOV UR5, UR11 ;  /* 0x0000000b00057c82 */ /* 0x000fe20008000000 */
[----:B------:R-:W-:Y:S02]  /*6d90*/  UIMAD.WIDE.U32 UR10, UR7, UR40, URZ ;  /* 0x00000028070a72a5 */ /* 0x000fe4000f8e00ff */
[----:B------:R-:W-:Y:S02]  /*6da0*/  USHF.R.U32.HI UR12, URZ, UR57, UR5 ;  /* 0x00000039ff0c7299 */ /* 0x000fe40008011605 */
[----:B------:R-:W-:Y:S01]  /*6db0*/  USEL UR6, UR36, UR6, !UP0 ;  /* 0x0000000624067287 */ /* 0x000fe2000c000000 */
[----:B------:R-:W-:Y:S02]  /*6dc0*/  UMOV UR5, UR9 ;  /* 0x0000000900057c82 */ /* 0x000fe40008000000 */
[----:B------:R-:W-:Y:S01]  /*6dd0*/  UMOV UR10, UR11 ;  /* 0x0000000b000a7c82 */ /* 0x000fe20008000000 */
[----:B------:R-:W-:Y:S02]  /*6de0*/  @UP2 USHF.R.U32.HI UR4, URZ, UR41, UR5 ;  /* 0x00000029ff042299 */ /* 0x000fe40008011605 */
[----:B------:R-:W-:Y:S02]  /*6df0*/  @UP2 USHF.R.U32.HI UR7, URZ, UR41, UR10 ;  /* 0x00000029ff072299 */ /* 0x000fe4000801160a */
[----:B------:R-:W-:Y:S02]  /*6e00*/  UIMAD UR4, UR39, UR4, URZ ;  /* 0x00000004270472a4 */ /* 0x000fe4000f8e02ff */
        /* <DEDUP_REMOVED lines=8> */
[----:B------:R-:W-:Y:S02]  /*6e90*/  USEL UR11, UR6, UR4, !UP2 ;  /* 0x00000004060b7287 */ /* 0x000fe4000d000000 */
[----:B------:R-:W-:Y:S02]  /*6ea0*/  UIADD3 UR8, UPT, UPT, -UR5, URZ, URZ ;  /* 0x000000ff05087290 */ /* 0x000fe4000fffe1ff */
[----:B------:R-:W-:Y:S01]  /*6eb0*/  UIADD3 UR10, UPT, UPT, -UR11, URZ, URZ ;  /* 0x000000ff0b0a7290 */ /* 0x000fe2000fffe1ff */
[----:B------:R-:W-:Y:S01]  /*6ec0*/  @!UP0 UMOV UR4, UR9 ;  /* 0x0000000900048c82 */ /* 0x000fe20008000000 */
[----:B------:R-:W-:Y:S02]  /*6ed0*/  UIADD3 UR9, UPT, UPT, -UR6, URZ, URZ ;  /* 0x000000ff06097290 */ /* 0x000fe4000fffe1ff */
[----:B------:R-:W-:Y:S02]  /*6ee0*/  @!UP0 USHF.R.U32.HI UR4, URZ, UR41, UR4 ;  /* 0x00000029ff048299 */ /* 0x000fe40008011604 */
[----:B------:R-:W-:Y:S02]  /*6ef0*/  UIMAD UR10, UR39, UR10, UR6 ;  /* 0x0000000a270a72a4 */ /* 0x000fe4000f8e0206 */
[----:B------:R-:W-:Y:S04]  /*6f00*/  @!UP0 USEL UR4, UR5, UR4, !UP2 ;  /* 0x0000000405048287 */ /* 0x000fe8000d000000 */
[----:B------:R-:W-:Y:S02]  /*6f10*/  @!UP0 UIMAD UR10, UR7, UR10, UR4 ;  /* 0x0000000a070a82a4 */ /* 0x000fe4000f8e0204 */
[----:B------:R-:W-:Y:S02]  /*6f20*/  @!UP0 UIADD3 UR11, UPT, UPT, UR11, -UR4, URZ ;  /* 0x800000040b0b8290 */ /* 0x000fe4000fffe0ff */
[----:B------:R-:W-:Y:S02]  /*6f30*/  UIMAD UR7, UR42, UR8, UR37 ;  /* 0x000000082a0772a4 */ /* 0x000fe4000f8e0225 */
[----:B------:R-:W-:Y:S02]  /*6f40*/  @!UP0 UIMAD UR6, UR11, UR39, UR5 ;  /* 0x000000270b0682a4 */ /* 0x000fe4000f8e0205 */
[----:B------:R-:W-:Y:S01]  /*6f50*/  UIMAD UR4, UR58, UR9, UR36 ;  /* 0x000000093a0472a4 */ /* 0x000fe2000f8e0224 */
[----:B------:R-:W-:Y:S02]  /*6f60*/  @!UP0 UMOV UR5, UR10 ;  /* 0x0000000a00058c82 */ /* 0x000fe40008000000 */
[----:B------:R-:W-:Y:S02]  /*6f70*/  UIMAD UR37, UR5, UR42, UR7 ;  /* 0x0000002a052572a4 */ /* 0x000fe4000f8e0207 */
[----:B------:R-:W-:Y:S11]  /*6f80*/  UIMAD UR36, UR6, UR58, UR4 ;  /* 0x0000003a062472a4 */ /* 0x000ff6000f8e0204 */
[----:B------:R-:W-:Y:S01]  /*6f90*/  @!UPT UIADD3 URZ, UPT, UPT, URZ, URZ, URZ ;  /* 0x000000fffffff290 */ /* 0x000fe2000fffe0ff */
.L_x_108:
[----:B------:R-:W-:Y:S01]  /*6fa0*/  UISETP.NE.AND UP0, UPT, UR38, 0x1, UPT ;  /* 0x000000012600788c */ /* 0x000fe2000bf05270 */
[----:B------:R-:W-:Y:S01]  /*6fb0*/  LOP3.LUT P0, RZ, R60, 0x1b0, RZ, 0xc0, !PT ;  /* 0x000001b03cff7812 */ /* 0x000fe2000780c0ff */
[----:B------:R-:W-:Y:S01]  /*6fc0*/  USHF.L.U32 UR50, UR16, 0x7, URZ ;  /* 0x0000000710327899 */ /* 0x000fe200080006ff */
[----:B------:R-:W-:Y:S01]  /*6fd0*/  BSSY.RECONVERGENT B6, `(.L_x_109) ;  /* 0x0000034000067945 */ /* 0x000fe20003800200 */
[----:B------:R-:W-:Y:S01]  /*6fe0*/  USHF.L.U32 UR49, UR20, 0x7, URZ ;  /* 0x0000000714317899 */ /* 0x000fe200080006ff */
[----:B------:R-:W-:Y:S06]  /*6ff0*/  IADD3 R62, PT, PT, R62, 0x1, RZ ;  /* 0x000000013e3e7810 */ /* 0x000fec0007ffe0ff */
[----:B------:R-:W2:Y:S01]  /*7000*/  @!UP0 LDCU.128 UR12, c[0x0][0xb10] ;  /* 0x00016200ff0c87ac */ /* 0x000ea20008000c00 */
[----:B------:R-:W3:Y:S01]  /*7010*/  @!UP0 LDCU UR5, c[0x0][0xb0c] ;  /* 0x00016180ff0587ac */ /* 0x000ee20008000800 */
[----:B------:R-:W4:Y:S01]  /*7020*/  @!UP0 LDCU UR10, c[0x0][0xb20] ;  /* 0x00016400ff0a87ac */ /* 0x000f220008000800 */
[----:B--2---:R-:W-:Y:S02]  /*7030*/  UIMAD.WIDE.U32 UR8, UR37, UR12, URZ ;  /* 0x0000000c250872a5 */ /* 0x004fe4000f8e00ff */
[----:B------:R-:W-:Y:S02]  /*7040*/  UIMAD.WIDE.U32 UR6, UR36, UR15, URZ ;  /* 0x0000000f240672a5 */ /* 0x000fe4000f8e00ff */
[----:B------:R-:W-:Y:S03]  /*7050*/  @!UP0 UISETP.NE.AND UP1, UPT, UR14, 0x1, UPT ;  /* 0x000000010e00888c */ /* 0x000fe6000bf25270 */
[----:B------:R-:W-:Y:S01]  /*7060*/  @!UP0 UMOV UR4, UR9 ;  /* 0x0000000900048c82 */ /* 0x000fe20008000000 */
[----:B---3--:R-:W-:Y:S02]  /*7070*/  @!UP0 UISETP.NE.AND UP2, UPT, UR5, 0x1, UPT ;  /* 0x000000010500888c */ /* 0x008fe4000bf45270 */
[----:B------:R-:W-:Y:S01]  /*7080*/  @!UP0 USHF.R.U32.HI UR4, URZ, UR13, UR4 ;  /* 0x0000000dff048299 */ /* 0x000fe20008011604 */
[----:B------:R-:W-:Y:S02]  /*7090*/  @!UP0 UMOV UR6, UR7 ;  /* 0x0000000700068c82 */ /* 0x000fe40008000000 */
[----:B----4-:R-:W-:Y:S02]  /*70a0*/  @!UP0 USHF.R.U32.HI UR6, URZ, UR10, UR6 ;  /* 0x0000000aff068299 */ /* 0x010fe40008011606 */
[----:B------:R-:W-:Y:S02]  /*70b0*/  @!UP0 USEL UR7, UR37, UR4, !UP2 ;  /* 0x0000000425078287 */ /* 0x000fe4000d000000 */
[----:B------:R-:W-:Y:S04]  /*70c0*/  @!UP0 USEL UR6, UR36, UR6, !UP1 ;  /* 0x0000000624068287 */ /* 0x000fe8000c800000 */
[----:B------:R-:W-:Y:S02]  /*70d0*/  @!UP0 UIADD3 UR4, UPT, UPT, -UR7, UR6, URZ ;  /* 0x0000000607048290 */ /* 0x000fe4000fffe1ff */
[----:B------:R-:W-:Y:S02]  /*70e0*/  @!UP0 UIADD3 UR6, UPT, UPT, UR7, -UR6, URZ ;  /* 0x8000000607068290 */ /* 0x000fe4000fffe0ff */
[----:B------:R-:W-:Y:S02]  /*70f0*/  @!UP0 UIMAD UR37, UR4, UR5, UR37 ;  /* 0x00000005042582a4 */ /* 0x000fe4000f8e0225 */
[----:B------:R-:W-:Y:S01]  /*7100*/  @!UP0 UIMAD UR36, UR6, UR14, UR36 ;  /* 0x0000000e062482a4 */ /* 0x000fe2000f8e0224 */
[----:B------:R-:W-:Y:S11]  /*7110*/  @!P0 BRA `(.L_x_110) ;  /* 0x00000000007c8947 */ /* 0x000ff60003800000 */
[----:B------:R-:W2:Y:S01]  /*7120*/  LDCU.64 UR8, c[0x4][0x80] ;  /* 0x01001000ff0877ac */ /* 0x000ea20008000a00 */
[----:B------:R-:W-:Y:S01]  /*7130*/  MOV R2, 0x0 ;  /* 0x0000000000027802 */ /* 0x000fe20000000f00 */
[----:B------:R-:W-:Y:S02]  /*7140*/  HFMA2 R12, -RZ, RZ, 0, 5.9604644775390625e-08 ;  /* 0x00000001ff0c7431 */ /* 0x000fe400000001ff */
[----:B------:R-:W-:Y:S01]  /*7150*/  IMAD.MOV.U32 R8, RZ, RZ, 0x70 ;  /* 0x00000070ff087424 */ /* 0x000fe200078e00ff */
[----:B------:R3:W4:Y:S01]  /*7160*/  LDC.64 R14, c[0x4][R2] ;  /* 0x01000000020e7b82 */ /* 0x0007220000000a00 */
[----:B------:R-:W1:Y:S01]  /*7170*/  LDCU.64 UR6, c[0x4][0x88] ;  /* 0x01001100ff0677ac */ /* 0x000e620008000a00 */
[----:B------:R-:W-:Y:S01]  /*7180*/  IMAD.MOV.U32 R13, RZ, RZ, RZ ;  /* 0x000000ffff0d7224 */ /* 0x000fe200078e00ff */
[----:B------:R-:W1:Y:S01]  /*7190*/  LDCU.64 UR4, c[0x4][0x8] ;  /* 0x01000100ff0477ac */ /* 0x000e620008000a00 */
[----:B--2---:R-:W-:Y:S01]  /*71a0*/  MOV R5, UR9 ;  /* 0x0000000900057c02 */ /* 0x004fe20008000f00 */
[----:B------:R-:W-:Y:S01]  /*71b0*/  IMAD.U32 R4, RZ, RZ, UR8 ;  /* 0x00000008ff047e24 */ /* 0x000fe2000f8e00ff */
[----:B-1----:R-:W-:Y:S01]  /*71c0*/  MOV R7, UR7 ;  /* 0x0000000700077c02 */ /* 0x002fe20008000f00 */
[----:B------:R-:W-:Y:S01]  /*71d0*/  IMAD.U32 R6, RZ, RZ, UR6 ;  /* 0x00000006ff067e24 */ /* 0x000fe2000f8e00ff */
[----:B------:R-:W-:Y:S01]  /*71e0*/  MOV R11, UR5 ;  /* 0x00000005000b7c02 */ /* 0x000fe20008000f00 */
[----:B------:R-:W-:Y:S02]  /*71f0*/  IMAD.U32 R10, RZ, RZ, UR4 ;  /* 0x00000004ff0a7e24 */ /* 0x000fe4000f8e00ff */
[----:B------:R-:W-:Y:S07]  /*7200*/  LEPC R20, `(.L_x_111) ;  /* 0x000000001014794e */ /* 0x000fee0000000000 */
[----:B---345:R-:W-:Y:S05]  /*7210*/  CALL.ABS.NOINC R14 ;  /* 0x000000000e007343 */ /* 0x038fea0003c00000 */
.L_x_111:
[----:B------:R-:W1:Y:S01]  /*7220*/  LDCU.64 UR8, c[0x4][0x80] ;  /* 0x01001000ff0877ac */ /* 0x000e620008000a00 */
[----:B------:R-:W2:Y:S01]  /*7230*/  LDC.64 R2, c[0x4][R2] ;  /* 0x0100000002027b82 */ /* 0x000ea20000000a00 */
[----:B------:R-:W-:Y:S02]  /*7240*/  HFMA2 R12, -RZ, RZ, 0, 5.9604644775390625e-08 ;  /* 0x00000001ff0c7431 */ /* 0x000fe400000001ff */
[----:B------:R-:W-:Y:S02]  /*7250*/  IMAD.MOV.U32 R8, RZ, RZ, 0x70 ;  /* 0x00000070ff087424 */ /* 0x000fe400078e00ff */
[----:B------:R-:W-:Y:S01]  /*7260*/  IMAD.MOV.U32 R13, RZ, RZ, RZ ;  /* 0x000000ffff0d7224 */ /* 0x000fe200078e00ff */
[----:B------:R-:W3:Y:S01]  /*7270*/  LDCU.64 UR6, c[0x4][0x88] ;  /* 0x01001100ff0677ac */ /* 0x000ee20008000a00 */
[----:B------:R-:W4:Y:S01]  /*7280*/  LDCU.64 UR4, c[0x4][0x8] ;  /* 0x01000100ff0477ac */ /* 0x000f220008000a00 */
[----:B-1----:R-:W-:Y:S02]  /*7290*/  MOV R4, UR8 ;  /* 0x0000000800047c02 */ /* 0x002fe40008000f00 */
[----:B------:R-:W-:Y:S02]  /*72a0*/  MOV R5, UR9 ;  /* 0x0000000900057c02 */ /* 0x000fe40008000f00 */
[----:B---3--:R-:W-:Y:S01]  /*72b0*/  MOV R7, UR7 ;  /* 0x0000000700077c02 */ /* 0x008fe20008000f00 */
[----:B------:R-:W-:Y:S01]  /*72c0*/  IMAD.U32 R6, RZ, RZ, UR6 ;  /* 0x00000006ff067e24 */ /* 0x000fe2000f8e00ff */
[----:B----4-:R-:W-:Y:S01]  /*72d0*/  MOV R11, UR5 ;  /* 0x00000005000b7c02 */ /* 0x010fe20008000f00 */
[----:B------:R-:W-:Y:S02]  /*72e0*/  IMAD.U32 R10, RZ, RZ, UR4 ;  /* 0x00000004ff0a7e24 */ /* 0x000fe4000f8e00ff */
[----:B------:R-:W-:Y:S07]  /*72f0*/  LEPC R20, `(.L_x_110) ;  /* 0x000000001014794e */ /* 0x000fee0000000000 */
[----:B--2---:R-:W-:Y:S05]  /*7300*/  CALL.ABS.NOINC R2 ;  /* 0x0000000002007343 */ /* 0x004fea0003c00000 */
.L_x_110:
[----:B------:R-:W-:Y:S05]  /*7310*/  BSYNC.RECONVERGENT B6 ;  /* 0x0000000000067941 */ /* 0x000fea0003800200 */
.L_x_109:
[----:B------:R-:W-:Y:S02]  /*7320*/  ISETP.NE.U32.AND P0, PT, RZ, UR54, PT ;  /* 0x00000036ff007c0c */ /* 0x000fe4000bf05070 */
[C---:B------:R-:W-:Y:S02]  /*7330*/  ISETP.NE.U32.AND P1, PT, R54.reuse, RZ, PT ;  /* 0x000000ff3600720c */ /* 0x040fe40003f25070 */
[----:B------:R-:W-:Y:S02]  /*7340*/  ISETP.NE.U32.AND P4, PT, R54, RZ, PT ;  /* 0x000000ff3600720c */ /* 0x000fe40003f85070 */
[----:B------:R-:W-:Y:S02]  /*7350*/  ISETP.NE.AND.EX P0, PT, RZ, UR55, PT, P0 ;  /* 0x00000037ff007c0c */ /* 0x000fe4000bf05300 */
[C---:B------:R-:W-:Y:S02]  /*7360*/  ISETP.NE.AND.EX P1, PT, R55.reuse, RZ, PT, P1 ;  /* 0x000000ff3700720c */ /* 0x040fe40003f25310 */
[----:B------:R-:W-:Y:S02]  /*7370*/  ISETP.NE.AND.EX P4, PT, R55, RZ, P0, P4 ;  /* 0x000000ff3700720c */ /* 0x000fe40000785340 */
[----:B------:R-:W-:Y:S02]  /*7380*/  ISETP.NE.U32.AND P5, PT, R50, RZ, PT ;  /* 0x000000ff3200720c */ /* 0x000fe40003fa5070 */
[----:B------:R-:W-:Y:S02]  /*7390*/  ISETP.NE.U32.AND P3, PT, RZ, UR54, PT ;  /* 0x00000036ff007c0c */ /* 0x000fe4000bf65070 */
[----:B------:R-:W-:Y:S02]  /*73a0*/  PLOP3.LUT P2, PT, PT, PT, PT, 0x8, 0x80 ;  /* 0x000000000080781c */ /* 0x000fe40003f4e170 */
[----:B------:R-:W-:Y:S02]  /*73b0*/  ISETP.NE.AND.EX P5, PT, R51, RZ, PT, P5 ;  /* 0x000000ff3300720c */ /* 0x000fe40003fa5350 */
[----:B------:R-:W-:Y:S03]  /*73c0*/  ISETP.NE.AND.EX P3, PT, RZ, UR55, PT, P3 ;  /* 0x00000037ff007c0c */ /* 0x000fe6000bf65330 */
[----:B------:R-:W-:Y:S01]  /*73d0*/  @!P4 PLOP3.LUT P2, PT, P1, PT, PT, 0x80, 0x8 ;  /* 0x000000000008c81c */ /* 0x000fe20000f4f070 */
[----:B------:R-:W-:Y:S01]  /*73e0*/  @!UPT UIADD3 URZ, UPT, UPT, URZ, URZ, URZ ;  /* 0x000000fffffff290 */ /* 0x000fe2000fffe0ff */
[----:B------:R-:W-:Y:S11]  /*73f0*/  @!P1 BRA `(.L_x_112) ;  /* 0x0000000000309947 */ /* 0x000ff60003800000 */
[----:B------:R-:W-:Y:S01]  /*7400*/  ISETP.NE.U32.AND P0, PT, R52, RZ, PT ;  /* 0x000000ff3400720c */ /* 0x000fe20003f05070 */
[----:B------:R-:W2:Y:S01]  /*7410*/  LDCU.64 UR4, c[0x0][0x358] ;  /* 0x00006b00ff0477ac */ /* 0x000ea20008000a00 */
[----:B------:R-:W-:Y:S02]  /*7420*/  IMAD.MOV.U32 R26, RZ, RZ, 0x1 ;  /* 0x00000001ff1a7424 */ /* 0x000fe400078e00ff */
[----:B------:R-:W-:Y:S11]  /*7430*/  ISETP.NE.AND.EX P0, PT, R53, RZ, PT, P0 ;  /* 0x000000ff3500720c */ /* 0x000ff60003f05300 */
[----:B------:R-:W-:Y:S02]  /*7440*/  @!UPT UIADD3 URZ, UPT, UPT, URZ, URZ, URZ ;  /* 0x000000fffffff290 */ /* 0x000fe4000fffe0ff */
[----:B------:R-:W3:Y:S01]  /*7450*/  @P0 LDC.64 R2, c[0x0][0x888] ;  /* 0x00022200ff020b82 */ /* 0x000ee20000000a00 */
[----:B-1----:R-:W-:Y:S04]  /*7460*/  @P0 IMAD R0, R54, UR60, RZ ;  /* 0x0000003c36000c24 */ /* 0x002fe8000f8e02ff */
[----:B---3--:R-:W-:Y:S04]  /*7470*/  @P0 IMAD.WIDE R2, R0, 0x4, R2 ;  /* 0x0000000400020825 */ /* 0x008fe800078e0202 */
[----:B------:R-:W-:Y:S01]  /*7480*/  HFMA2 R0, -RZ, RZ, 0, 5.9604644775390625e-08 ;  /* 0x00000001ff007431 */ /* 0x000fe200000001ff */
[----:B--2--5:R2:W5:Y:S04]  /*7490*/  @P0 LDG.E R27, desc[UR4][R2.64] ;  /* 0x00000004021b0981 */ /* 0x024568000c1e1900 */
[----:B------:R-:W-:Y:S01]  /*74a0*/  @!P0 PRMT R26, R0, 0x7610, R26 ;  /* 0x00007610001a8816 */ /* 0x000fe2000000001a */
[----:B--2---:R-:W3:Y:S06]  /*74b0*/  @!P0 LDC R27, c[0x0][0x880] ;  /* 0x00022000ff1b8b82 */ /* 0x004eec0000000800 */
.L_x_112:
[----:B------:R-:W-:Y:S05]  /*74c0*/  @!P5 BRA `(.L_x_113) ;  /* 0x000000000024d947 */ /* 0x000fea0003800000 */
[----:B------:R-:W-:Y:S01]  /*74d0*/  ISETP.NE.U32.AND P0, PT, R48, RZ, PT ;  /* 0x000000ff3000720c */ /* 0x000fe20003f05070 */
[----:B------:R-:W2:Y:S03]  /*74e0*/  LDCU.64 UR4, c[0x0][0x358] ;  /* 0x00006b00ff0477ac */ /* 0x000ea60008000a00 */
[----:B------:R-:W-:Y:S11]  /*74f0*/  ISETP.NE.AND.EX P0, PT, R49, RZ, PT, P0 ;  /* 0x000000ff3100720c */ /* 0x000ff60003f05300 */
[----:B------:R-:W-:Y:S02]  /*7500*/  @!UPT UIADD3 URZ, UPT, UPT, URZ, URZ, URZ ;  /* 0x000000fffffff290 */ /* 0x000fe4000fffe0ff */
[----:B------:R-:W4:Y:S01]  /*7510*/  @P0 LDC.64 R2, c[0x0][0x8a8] ;  /* 0x00022a00ff020b82 */ /* 0x000f220000000a00 */
[----:B-1----:R-:W-:Y:S04]  /*7520*/  @P0 IMAD R0, R50, UR60, RZ ;  /* 0x0000003c32000c24 */ /* 0x002fe8000f8e02ff */
[----:B----4-:R-:W-:Y:S05]  /*7530*/  @P0 IMAD.WIDE R2, R0, 0x4, R2 ;  /* 0x0000000400020825 */ /* 0x010fea00078e0202 */
[----:B--2--5:R2:W5:Y:S02]  /*7540*/  @P0 LDG.E R24, desc[UR4][R2.64] ;  /* 0x0000000402180981 */ /* 0x024564000c1e1900 */
[----:B--2---:R-:W4:Y:S02]  /*7550*/  @!P0 LDC R24, c[0x0][0x8a0] ;  /* 0x00022800ff188b82 */ /* 0x004f240000000800 */
.L_x_113:
[----:B---3-5:R-:W-:Y:S01]  /*7560*/  FSETP.NEU.AND P0, PT, R27, RZ, PT ;  /* 0x000000ff1b00720b */ /* 0x028fe20003f0d000 */
[----:B------:R-:W-:Y:S01]  /*7570*/  BSSY B1, `(.L_x_114) ;  /* 0x0000037000017945 */ /* 0x000fe20003800000 */
[----:B------:R-:W-:Y:S01]  /*7580*/  SEL R3, RZ, 0xffffffff, P3 ;  /* 0xffffffffff037807 */ /* 0x000fe20001800000 */
[----:B------:R-:W-:Y:S01]  /*7590*/  IMAD.MOV.U32 R75, RZ, RZ, 0x1 ;  /* 0x00000001ff4b7424 */ /* 0x000fe200078e00ff */
[----:B------:R-:W-:Y:S01]  /*75a0*/  @!P4 LOP3.LUT P3, RZ, R26, 0xff, RZ, 0xc0, !PT ;  /* 0x000000ff1affc812 */ /* 0x000fe2000786c0ff */
[C---:B------:R-:W-:Y:S01]  /*75b0*/  IMAD R25, R22.reuse, 0x80, R23 ;  /* 0x0000008016197824 */ /* 0x040fe200078e0217 */
[----:B-1----:R-:W-:Y:S01]  /*75c0*/  @!P4 SEL R0, RZ, 0xffffffff, P0 ;  /* 0xffffffffff00c807 */ /* 0x002fe20000000000 */
[----:B------:R-:W-:Y:S01]  /*75d0*/  IMAD R63, R69, -0x10, R67 ;  /* 0xfffffff0453f7824 */ /* 0x000fe200078e0243 */
[----:B------:R-:W-:Y:S01]  /*75e0*/  LEA R73, R22, UR43, 0x3 ;  /* 0x0000002b16497c11 */ /* 0x000fe2000f8e18ff */
[----:B------:R-:W-:Y:S01]  /*75f0*/  IMAD.MOV.U32 R74, RZ, RZ, RZ ;  /* 0x000000ffff4a7224 */ /* 0x000fe200078e00ff */
[C---:B------:R-:W-:Y:S02]  /*7600*/  @P2 SEL R0, R3.reuse, R0, !P3 ;  /* 0x0000000003002207 */ /* 0x040fe40005800000 */
[----:B------:R-:W-:Y:S02]  /*7610*/  CS2R R46, SRZ ;  /* 0x00000000002e7805 */ /* 0x000fe4000001ff00 */
[----:B------:R-:W-:Y:S02]  /*7620*/  SEL R2, RZ, 0xffffffff, P0 ;  /* 0xffffffffff027807 */ /* 0x000fe40000000000 */
[----:B------:R-:W-:Y:S02]  /*7630*/  CS2R R44, SRZ ;  /* 0x00000000002c7805 */ /* 0x000fe4000001ff00 */
[----:B------:R-:W-:Y:S02]  /*7640*/  @!P4 LOP3.LUT R0, R0, 0x1, RZ, 0xc0, !PT ;  /* 0x000000010000c812 */ /* 0x000fe400078ec0ff */
[----:B------:R-:W-:Y:S02]  /*7650*/  CS2R R42, SRZ ;  /* 0x00000000002a7805 */ /* 0x000fe4000001ff00 */
[----:B------:R-:W-:Y:S02]  /*7660*/  CS2R R40, SRZ ;  /* 0x0000000000287805 */ /* 0x000fe4000001ff00 */
[----:B------:R-:W-:Y:S02]  /*7670*/  CS2R R38, SRZ ;  /* 0x0000000000267805 */ /* 0x000fe4000001ff00 */
[----:B------:R-:W-:Y:S02]  /*7680*/  ISETP.NE.U32.OR P5, PT, R0, 0x1, P4 ;  /* 0x000000010000780c */ /* 0x000fe400027a5470 */
[----:B------:R-:W-:Y:S02]  /*7690*/  CS2R R36, SRZ ;  /* 0x0000000000247805 */ /* 0x000fe4000001ff00 */
[----:B------:R-:W-:Y:S02]  /*76a0*/  LOP3.LUT P4, R61, R26, 0xff, RZ, 0xc0, !PT ;  /* 0x000000ff1a3d7812 */ /* 0x000fe4000788c0ff */
[----:B------:R-:W-:Y:S02]  /*76b0*/  CS2R R34, SRZ ;  /* 0x0000000000227805 */ /* 0x000fe4000001ff00 */
[----:B------:R-:W-:Y:S02]  /*76c0*/  P2R R72, PR, RZ, 0x20 ;  /* 0x00000020ff487803 */ /* 0x000fe40000000000 */
[----:B------:R-:W-:Y:S02]  /*76d0*/  CS2R R32, SRZ ;  /* 0x0000000000207805 */ /* 0x000fe4000001ff00 */
[----:B------:R-:W-:Y:S04]  /*76e0*/  @P1 SEL R2, R3, R2, !P4 ;  /* 0x0000000203021207 */ /* 0x000fe80006000000 */
[----:B------:R-:W-:Y:S02]  /*76f0*/  LOP3.LUT R2, R2, 0x1, RZ, 0xc0, !PT ;  /* 0x0000000102027812 */ /* 0x000fe400078ec0ff */
[----:B------:R-:W-:Y:S02]  /*7700*/  @P5 SHF.L.U32 R0, RZ, 0x1f, RZ ;  /* 0x0000001fff005819 */ /* 0x000fe400000006ff */
[----:B------:R-:W-:Y:S02]  /*7710*/  ISETP.NE.U32.AND P0, PT, R2, 0x1, PT ;  /* 0x000000010200780c */ /* 0x000fe40003f05070 */
[----:B------:R1:W2:Y:S02]  /*7720*/  @P5 SYNCS.PHASECHK.TRANS64.TRYWAIT P3, [UR43+0x20], R0 ;  /* 0x00002000ff0055a7 */ /* 0x0002a4000806112b */
[----:B------:R-:W-:Y:S02]  /*7730*/  P2R R76, PR, RZ, 0x1 ;  /* 0x00000001ff4c7803 */ /* 0x000fe40000000000 */
[----:B-1----:R-:W-:Y:S04]  /*7740*/  SHF.L.U32 R0, R65, 0x1f, RZ ;  /* 0x0000001f41007819 */ /* 0x002fe800000006ff */
[----:B------:R1:W3:Y:S01]  /*7750*/  SYNCS.PHASECHK.TRANS64.TRYWAIT P2, [R73+URZ+0x90], R0 ;  /* 0x00009000490075a7 */ /* 0x0002e200080411ff */
[----:B--2---:R-:W-:Y:S01]  /*7760*/  @P5 SEL R75, RZ, 0x1, !P3 ;  /* 0x00000001ff4b5807 */ /* 0x004fe20005800000 */
[----:B-1----:R-:W-:Y:S06]  /*7770*/  @!P5 BRA `(.L_x_115) ;  /* 0x000000000058d947 */ /* 0x002fec0003800000 */
[----:B------:R-:W-:Y:S01]  /*7780*/  IMAD.MOV.U32 R46, RZ, RZ, RZ ;  /* 0x000000ffff2e7224 */ /* 0x000fe200078e00ff */
[----:B------:R-:W-:Y:S01]  /*7790*/  ISETP.NE.AND P0, PT, R75, RZ, PT ;  /* 0x000000ff4b00720c */ /* 0x000fe20003f05270 */
[----:B------:R-:W-:Y:S01]  /*77a0*/  BSSY B0, `(.L_x_116) ;  /* 0x000000c000007945 */ /* 0x000fe20003800000 */
[----:B------:R-:W-:Y:S02]  /*77b0*/  CS2R R34, SRZ ;  /* 0x0000000000227805 */ /* 0x000fe4000001ff00 */
[----:B------:R-:W-:Y:S02]  /*77c0*/  CS2R R32, SRZ ;  /* 0x0000000000207805 */ /* 0x000fe4000001ff00 */
[----:B------:R-:W-:Y:S02]  /*77d0*/  CS2R R38, SRZ ;  /* 0x0000000000267805 */ /* 0x000fe4000001ff00 */
[----:B------:R-:W-:Y:S02]  /*77e0*/  CS2R R36, SRZ ;  /* 0x0000000000247805 */ /* 0x000fe4000001ff00 */
[----:B------:R-:W-:Y:S02]  /*77f0*/  CS2R R42, SRZ ;  /* 0x00000000002a7805 */ /* 0x000fe4000001ff00 */
[----:B------:R-:W-:Y:S02]  /*7800*/  CS2R R40, SRZ ;  /* 0x0000000000287805 */ /* 0x000fe4000001ff00 */
[----:B------:R-:W-:Y:S01]  /*7810*/  CS2R R44, SRZ ;  /* 0x00000000002c7805 */ /* 0x000fe2000001ff00 */
[----:B------:R-:W-:Y:S06]  /*7820*/  @P0 BRA `(.L_x_117) ;  /* 0x00000000000c0947 */ /* 0x000fec0003800000 */
[----:B------:R-:W-:Y:S04]  /*7830*/  SHF.L.U32 R3, RZ, 0x1f, RZ ;  /* 0x0000001fff037819 */ /* 0x000fe800000006ff */
[----:B------:R-:W1:Y:S02]  /*7840*/  SYNCS.PHASECHK.TRANS64.TRYWAIT P0, [UR43+0x20], R3 ;  /* 0x00002003ff0075a7 */ /* 0x000e64000800112b */
[----:B-1----:R-:W-:Y:S05]  /*7850*/  @!P0 BRA `(.L_x_118) ;  /* 0x0000004800cc8947 */ /* 0x002fea0003800000 */
.L_x_117:
[----:B------:R-:W-:Y:S05]  /*7860*/  BSYNC B0 ;  /* 0x0000000000007941 */ /* 0x000fea0003800000 */
.L_x_116:
[----:B------:R-:W-:Y:S01]  /*7870*/  ISETP.NE.AND P0, PT, R76, RZ, PT ;  /* 0x000000ff4c00720c */ /* 0x000fe20003f05270 */
[----:B------:R-:W-:Y:S11]  /*7880*/  HFMA2 R74, -RZ, RZ, 0, 5.9604644775390625e-08 ;  /* 0x00000001ff4a7431 */ /* 0x000ff600000001ff */
[----:B------:R-:W-:Y:S01]  /*7890*/  @!UPT UIADD3 URZ, UPT, UPT, URZ, URZ, URZ ;  /* 0x000000fffffff290 */ /* 0x000fe2000fffe0ff */
[----:B------:R2:W1:Y:S04]  /*78a0*/  @P0 LDS.128 R32, [R68] ;  /* 0x0000000044200984 */ /* 0x0004680000000c00 */
[----:B------:R2:W1:Y:S04]  /*78b0*/  @P0 LDS.128 R36, [R67+0x10] ;  /* 0x0000100043240984 */ /* 0x0004680000000c00 */
[----:B------:R2:W1:Y:S04]  /*78c0*/  @P0 LDS.128 R40, [R66+0x20] ;  /* 0x0000200042280984 */ /* 0x0004680000000c00 */
[----:B------:R2:W1:Y:S02]  /*78d0*/  @P0 LDS.128 R44, [R63+0x30] ;  /* 0x000030003f2c0984 */ /* 0x0004640000000c00 */
.L_x_115:
[----:B------:R-:W-:Y:S05]  /*78e0*/  BSYNC B1 ;  /* 0x0000000000017941 */ /* 0x000fea0003800000 */
.L_x_114:
[----:B-1----:R-:W-:Y:S04]  /*78f0*/  SHF.R.U32.HI R2, RZ, 0x15, R25 ;  /* 0x00000015ff027819 */ /* 0x002fe80000011619 */
[----:B------:R-:W-:Y:S01]  /*7900*/  LOP3.LUT P0, RZ, R2, 0x3, R56, 0x48, !PT ;  /* 0x0000000302ff7812 */ /* 0x000fe20007804838 */
[----:B------:R-:W-:Y:S01]  /*7910*/  @!UPT UIADD3 URZ, UPT, UPT, URZ, URZ, URZ ;  /* 0x000000fffffff290 */ /* 0x000fe2000fffe0ff */
[----:B---3--:R-:W-:Y:S11]  /*7920*/  @P2 BRA `(.L_x_119) ;  /* 0x0000000000082947 */ /* 0x008ff60003800000 */
[----:B------:R-:W1:Y:S02]  /*7930*/  SYNCS.PHASECHK.TRANS64.TRYWAIT P1, [R73+URZ+0x90], R0 ;  /* 0x00009000490075a7 */ /* 0x000e6400080211ff */
[----:B-1----:R-:W-:Y:S05]  /*7940*/  @!P1 BRA `(.L_x_120) ;  /* 0x0000004800a89947 */ /* 0x002fea0003800000 */
.L_x_119:
[----:B------:R-:W-:Y:S05]  /*7950*/  @!P0 BRA `(.L_x_121) ;  /* 0x0000000000408947 */ /* 0x000fea0003800000 */
[----:B------:R-:W3:Y:S01]  /*7960*/  LDCU.64 UR8, c[0x4][0x70] ;  /* 0x01000e00ff0877ac */ /* 0x000ee20008000a00 */
[----:B------:R-:W-:Y:S01]  /*7970*/  MOV R3, 0x0 ;  /* 0x0000000000037802 */ /* 0x000fe20000000f00 */
[----:B------:R-:W-:Y:S02]  /*7980*/  HFMA2 R12, -RZ, RZ, 0, 5.9604644775390625e-08 ;  /* 0x00000001ff0c7431 */ /* 0x000fe400000001ff */
[----:B------:R-:W-:Y:S02]  /*7990*/  IMAD.MOV.U32 R8, RZ, RZ, 0x192 ;  /* 0x00000192ff087424 */ /* 0x000fe400078e00ff */
[----:B------:R-:W-:Y:S01]  /*79a0*/  IMAD.MOV.U32 R13, RZ, RZ, RZ ;  /* 0x000000ffff0d7224 */ /* 0x000fe200078e00ff */
[----:B------:R-:W5:Y:S01]  /*79b0*/  LDCU.64 UR6, c[0x4][0x78] ;  /* 0x01000f00ff0677ac */ /* 0x000f620008000a00 */
[----:B------:R-:W1:Y:S01]  /*79c0*/  LDC.64 R2, c[0x4][R3] ;  /* 0x0100000003027b82 */ /* 0x000e620000000a00 */
[----:B------:R-:W2:Y:S01]  /*79d0*/  LDCU.64 UR4, c[0x4][0x10] ;  /* 0x01000200ff0477ac */ /* 0x000ea20008000a00 */
[----:B---3--:R-:W-:Y:S01]  /*79e0*/  MOV R5, UR9 ;  /* 0x0000000900057c02 */ /* 0x008fe20008000f00 */
[----:B------:R-:W-:Y:S01]  /*79f0*/  IMAD.U32 R4, RZ, RZ, UR8 ;  /* 0x00000008ff047e24 */ /* 0x000fe2000f8e00ff */
[----:B-----5:R-:W-:Y:S01]  /*7a00*/  MOV R7, UR7 ;  /* 0x0000000700077c02 */ /* 0x020fe20008000f00 */
[----:B------:R-:W-:Y:S01]  /*7a10*/  IMAD.U32 R6, RZ, RZ, UR6 ;  /* 0x00000006ff067e24 */ /* 0x000fe2000f8e00ff */
[----:B--2---:R-:W-:Y:S01]  /*7a20*/  MOV R11, UR5 ;  /* 0x00000005000b7c02 */ /* 0x004fe20008000f00 */
[----:B------:R-:W-:Y:S02]  /*7a30*/  IMAD.U32 R10, RZ, RZ, UR4 ;  /* 0x00000004ff0a7e24 */ /* 0x000fe4000f8e00ff */
[----:B------:R-:W-:Y:S07]  /*7a40*/  LEPC R20, `(.L_x_121) ;  /* 0x000000001014794e */ /* 0x000fee0000000000 */
[----:B-1--4-:R-:W-:Y:S05]  /*7a50*/  CALL.ABS.NOINC R2 ;  /* 0x0000000002007343 */ /* 0x012fea0003c00000 */
.L_x_121:
[----:B------:R-:W-:Y:S05]  /*7a60*/  WARPSYNC.ALL ;  /* 0x0000000000007948 */ /* 0x000fea0003800000 */
[----:B------:R-:W-:Y:S01]  /*7a70*/  R2UR UR4, R25 ;  /* 0x00000000190472ca */ /* 0x000fe200000e0000 */
[----:B------:R-:W-:Y:S01]  /*7a80*/  BSSY.RECONVERGENT B0, `(.L_x_122) ;  /* 0x0000039000007945 */ /* 0x000fe20003800200 */
[----:B------:R-:W-:Y:S11]  /*7a90*/  ISETP.NE.AND P0, PT, R70, RZ, PT ;  /* 0x000000ff4600720c */ /* 0x000ff60003f05270 */
[----:B------:R-:W1:Y:S02]  /*7aa0*/  LDTM.x16 R4, tmem[UR4] ;  /* 0x00000004000479ee */ /* 0x000e640008240000 */
[C---:B-1--4-:R-:W-:Y:S01]  /*7ab0*/  FMUL R0, R24.reuse, R4 ;  /* 0x0000000418007220 */ /* 0x052fe20000400000 */
[C---:B------:R-:W-:Y:S01]  /*7ac0*/  FMUL R2, R24.reuse, R5 ;  /* 0x0000000518027220 */ /* 0x040fe20000400000 */
[C---:B------:R-:W-:Y:S01]  /*7ad0*/  FMUL R3, R24.reuse, R6 ;  /* 0x0000000618037220 */ /* 0x040fe20000400000 */
[C---:B------:R-:W-:Y:S01]  /*7ae0*/  FMUL R7, R24.reuse, R7 ;  /* 0x0000000718077220 */ /* 0x040fe20000400000 */
[C---:B------:R-:W-:Y:S01]  /*7af0*/  FFMA R28, R27.reuse, R32, R0 ;  /* 0x000000201b1c7223 */ /* 0x040fe20000000000 */
        /* <DEDUP_REMOVED lines=10> */
[----:B------:R1:W-:Y:S01]  /*7ba0*/  STS.128 [R68], R28 ;  /* 0x0000001c44007388 */ /* 0x0003e20000000c00 */
        /* <DEDUP_REMOVED lines=8> */
[----:B------:R1:W-:Y:S01]  /*7c30*/  STS.128 [R67+0x10], R4 ;  /* 0x0000100443007388 */ /* 0x0003e20000000c00 */
[C---:B------:R-:W-:Y:S01]  /*7c40*/  FMUL R13, R24.reuse, R17 ;  /* 0x00000011180d7220 */ /* 0x040fe20000400000 */
[C---:B------:R-:W-:Y:S01]  /*7c50*/  FFMA R10, R27.reuse, R42, R10 ;  /* 0x0000002a1b0a7223 */ /* 0x040fe2000000000a */
[C---:B------:R-:W-:Y:S01]  /*7c60*/  FMUL R14, R24.reuse, R18 ;  /* 0x00000012180e7220 */ /* 0x040fe20000400000 */
[C---:B------:R-:W-:Y:S01]  /*7c70*/  FFMA R11, R27.reuse, R43, R15 ;  /* 0x0000002b1b0b7223 */ /* 0x040fe2000000000f */
[----:B------:R-:W-:Y:S01]  /*7c80*/  FMUL R19, R24, R19 ;  /* 0x0000001318137220 */ /* 0x000fe20000400000 */
[C---:B------:R-:W-:Y:S01]  /*7c90*/  FFMA R12, R27.reuse, R44, R12 ;  /* 0x0000002c1b0c7223 */ /* 0x040fe2000000000c */
[C---:B------:R-:W-:Y:S01]  /*7ca0*/  FFMA R13, R27.reuse, R45, R13 ;  /* 0x0000002d1b0d7223 */ /* 0x040fe2000000000d */
[C---:B------:R-:W-:Y:S01]  /*7cb0*/  FFMA R14, R27.reuse, R46, R14 ;  /* 0x0000002e1b0e7223 */ /* 0x040fe2000000000e */
[----:B------:R1:W-:Y:S01]  /*7cc0*/  STS.128 [R66+0x20], R8 ;  /* 0x0000200842007388 */ /* 0x0003e20000000c00 */
[----:B------:R-:W-:Y:S05]  /*7cd0*/  FFMA R15, R27, R47, R19 ;  /* 0x0000002f1b0f7223 */ /* 0x000fea0000000013 */
[----:B------:R1:W-:Y:S01]  /*7ce0*/  STS.128 [R63+0x30], R12 ;  /* 0x0000300c3f007388 */ /* 0x0003e20000000c00 */
[----:B------:R-:W-:Y:S01]  /*7cf0*/  @!PT LDS RZ, [RZ] ;  /* 0x00000000fffff984 */ /* 0x000fe20000000800 */
[----:B------:R-:W-:Y:S01]  /*7d00*/  @!PT LDS RZ, [RZ] ;  /* 0x00000000fffff984 */ /* 0x000fe20000000800 */
[----:B------:R-:W-:Y:S01]  /*7d10*/  @!PT LDS RZ, [RZ] ;  /* 0x00000000fffff984 */ /* 0x000fe20000000800 */
[----:B------:R-:W-:Y:S01]  /*7d20*/  @!PT LDS RZ, [RZ] ;  /* 0x00000000fffff984 */ /* 0x000fe20000000800 */
[----:B------:R3:W-:Y:S06]  /*7d30*/  MEMBAR.ALL.CTA ;  /* 0x0000000000007992 */ /* 0x0007ec0000008000 */
[----:B---3--:R-:W3:Y:S02]  /*7d40*/  FENCE.VIEW.ASYNC.S ;  /* 0x00000000000073c6 */ /* 0x008ee40000000000 */
[----:B---3--:R-:W-:Y:S06]  /*7d50*/  BAR.SYNC.DEFER_BLOCKING 0x1, 0x80 ;  /* 0x0042000000007b1d */ /* 0x008fec0000010000 */
[----:B------:R-:W-:Y:S05]  /*7d60*/  @P0 BRA `(.L_x_123) ;  /* 0x0000000000280947 */ /* 0x000fea0003800000 */
[----:B------:R-:W-:Y:S01]  /*7d70*/  UIADD3 UR4, UPT, UPT, UR43, 0x200, URZ ;  /* 0x000002002b047890 */ /* 0x000fe2000fffe0ff */
[----:B------:R-:W-:Y:S05]  /*7d80*/  UMOV UR51, UR60 ;  /* 0x0000003c00337c82 */ /* 0x000fea0008000000 */
[----:B------:R-:W-:Y:S01]  /*7d90*/  MOV R60, UR4 ;  /* 0x00000004003c7c02 */ /* 0x000fe20008000f00 */
[----:B------:R-:W-:Y:S03]  /*7da0*/  UIADD3 UR4, UP0, UPT, UR52, 0x680, URZ ;  /* 0x0000068034047890 */ /* 0x000fe6000ff1e0ff */
[----:B------:R-:W-:Y:S01]  /*7db0*/  R2UR UR48, R60 ;  /* 0x000000003c3072ca */ /* 0x000fe200000e0000 */
[----:B------:R-:W-:Y:S11]  /*7dc0*/  UIADD3.X UR5, UPT, UPT, URZ, UR53, URZ, UP0, !UPT ;  /* 0x00000035ff057290 */ /* 0x000ff600087fe4ff */
[----:B------:R-:W-:Y:S01]  /*7dd0*/  @!UPT UIADD3 URZ, UPT, UPT, URZ, URZ, URZ ;  /* 0x000000fffffff290 */ /* 0x000fe2000fffe0ff */
[----:B------:R3:W-:Y:S01]  /*7de0*/  UTMASTG.3D [UR48], [UR4] ;  /* 0x00000030040073b5 */ /* 0x0007e20008010000 */
[----:B------:R0:W-:Y:S01]  /*7df0*/  UTMACMDFLUSH ;  /* 0x00000000000079b7 */ /* 0x0001e20000000000 */
[----:B---3--:R-:W-:Y:S04]  /*7e00*/  DEPBAR.LE SB0, 0x1 ;  /* 0x000080400000791a */ /* 0x008fe80000000000 */
.L_x_123:
[----:B------:R-:W-:Y:S05]  /*7e10*/  BSYNC.RECONVERGENT B0 ;  /* 0x0000000000007941 */ /* 0x000fea0003800200 */
.L_x_122:
[----:B------:R-:W-:Y:S01]  /*7e20*/  BAR.SYNC.DEFER_BLOCKING 0x1, 0x80 ;  /* 0x0042000000007b1d */ /* 0x000fe20000010000 */
[----:B------:R-:W-:Y:S01]  /*7e30*/  ISETP.NE.AND P1, PT, R72, RZ, PT ;  /* 0x000000ff4800720c */ /* 0x000fe20003f25270 */
[----:B------:R-:W-:Y:S01]  /*7e40*/  UISETP.NE.AND UP0, UPT, UR47, URZ, UPT ;  /* 0x000000ff2f00728c */ /* 0x000fe2000bf05270 */
[----:B------:R-:W-:Y:S11]  /*7e50*/  LEA R2, R74, UR43, 0x3 ;  /* 0x0000002b4a027c11 */ /* 0x000ff6000f8e18ff */
[----:B------:R-:W-:Y:S01]  /*7e60*/  @P1 SHF.L.U32 R3, RZ, 0x1f, RZ ;  /* 0x0000001fff031819 */ /* 0x000fe200000006ff */
[----:B------:R-:W-:Y:S06]  /*7e70*/  BRA.U !UP0, `(.L_x_124) ;  /* 0x0000000108287547 */ /* 0x000fec000b800000 */
[----:B------:R-:W-:Y:S01]  /*7e80*/  R2UR UR4, R59 ;  /* 0x000000003b0472ca */ /* 0x000fe200000e0000 */
[----:B-1----:R-:W-:Y:S05]  /*7e90*/  IMAD.U32 R4, RZ, RZ, UR46 ;  /* 0x0000002eff047e24 */ /* 0x002fea000f8e00ff */
[----:B------:R-:W-:Y:S05]  /*7ea0*/  @P1 LEA R4, R4, UR43, 0x3 ;  /* 0x0000002b04041c11 */ /* 0x000fea000f8e18ff */
[----:B------:R-:W-:Y:S02]  /*7eb0*/  @P1 VIADD R4, R4, 0x40 ;  /* 0x0000004004041836 */ /* 0x000fe40000000000 */
[----:B------:R-:W-:Y:S01]  /*7ec0*/  IMAD.U32 R0, RZ, RZ, UR4 ;  /* 0x00000004ff007e24 */ /* 0x000fe2000f8e00ff */
[----:B------:R-:W-:Y:S04]  /*7ed0*/  UIADD3 UR4, UPT, UPT, UR46, 0x1, URZ ;  /* 0x000000012e047890 */ /* 0x000fe8000fffe0ff */
[----:B------:R-:W-:Y:S01]  /*7ee0*/  @P1 PRMT R0, R0, 0x654, R4 ;  /* 0x0000065400001816 */ /* 0x000fe20000000004 */
[----:B------:R-:W-:Y:S03]  /*7ef0*/  UISETP.NE.AND UP0, UPT, UR4, 0x4, UPT ;  /* 0x000000040400788c */ /* 0x000fe6000bf05270 */
[----:B------:R3:W-:Y:S01]  /*7f00*/  @P1 SYNCS.ARRIVE.TRANS64.RED.A1T0 RZ, [R0+URZ], RZ ;  /* 0x000000ff00ff19a7 */ /* 0x0007e200081004ff */
[----:B------:R-:W-:Y:S07]  /*7f10*/  USEL UR46, UR4, URZ, UP0 ;  /* 0x000000ff042e7287 */ /* 0x000fee0008000000 */
.L_x_124:
[----:B------:R-:W4:Y:S01]  /*7f20*/  @P1 SYNCS.PHASECHK.TRANS64.TRYWAIT P0, [R2+URZ+0x20], R3 ;  /* 0x00002003020015a7 */ /* 0x000f2200080011ff */
[----:B------:R-:W-:Y:S01]  /*7f30*/  BSSY B1, `(.L_x_125) ;  /* 0x0000016000017945 */ /* 0x000fe20003800000 */
[----:B----4-:R-:W-:Y:S03]  /*7f40*/  @P1 SEL R75, RZ, 0x1, !P0 ;  /* 0x00000001ff4b1807 */ /* 0x010fe60004000000 */
[----:B------:R-:W-:Y:S05]  /*7f50*/  @!P1 BRA `(.L_x_126) ;  /* 0x00000000004c9947 */ /* 0x000fea0003800000 */
[----:B------:R-:W-:Y:S01]  /*7f60*/  ISETP.NE.AND P0, PT, R75, RZ, PT ;  /* 0x000000ff4b00720c */ /* 0x000fe20003f05270 */
[----:B------:R-:W-:Y:S01]  /*7f70*/  BSSY B0, `(.L_x_127) ;  /* 0x000000b000007945 */ /* 0x000fe20003800000 */
[----:B------:R-:W-:Y:S11]  /*7f80*/  ISETP.NE.AND P1, PT, R76, RZ, PT ;  /* 0x000000ff4c00720c */ /* 0x000ff60003f25270 */
[----:B------:R-:W-:Y:S02]  /*7f90*/  @!UPT UIADD3 URZ, UPT, UPT, URZ, URZ, URZ ;  /* 0x000000fffffff290 */ /* 0x000fe4000fffe0ff */
[C---:B-1----:R-:W-:Y:S01]  /*7fa0*/  @P1 IMAD R6, R74.reuse, 0x2000, R68 ;  /* 0x000020004a061824 */ /* 0x042fe200078e0244 */
[C---:B------:R-:W-:Y:S01]  /*7fb0*/  @P1 LEA R4, R74.reuse, R66, 0xd ;  /* 0x000000424a041211 */ /* 0x040fe200078e68ff */
[C---:B------:R-:W-:Y:S02]  /*7fc0*/  @P1 IMAD R5, R74.reuse, 0x2000, R67 ;  /* 0x000020004a051824 */ /* 0x040fe400078e0243 */
[----:B------:R-:W-:Y:S01]  /*7fd0*/  @P1 IMAD R3, R74, 0x2000, R63 ;  /* 0x000020004a031824 */ /* 0x000fe200078e023f */
[----:B------:R-:W-:Y:S06]  /*7fe0*/  @P0 BRA `(.L_x_128) ;  /* 0x00000000000c0947 */ /* 0x000fec0003800000 */
[----:B---3--:R-:W-:Y:S04]  /*7ff0*/  SHF.L.U32 R0, RZ, 0x1f, RZ ;  /* 0x0000001fff007819 */ /* 0x008fe800000006ff */
[----:B------:R-:W1:Y:S02]  /*8000*/  SYNCS.PHASECHK.TRANS64.TRYWAIT P0, [R2+URZ+0x20], R0 ;  /* 0x00002000020075a7 */ /* 0x000e6400080011ff */
[----:B-1----:R-:W-:Y:S05]  /*8010*/  @!P0 BRA `(.L_x_129) ;  /* 0x0000004400088947 */ /* 0x002fea0003800000 */
.L_x_128:
[----:B------:R-:W-:Y:S05]  /*8020*/  BSYNC B0 ;  /* 0x0000000000007941 */ /* 0x000fea0003800000 */
.L_x_127:
[----:B------:R-:W-:Y:S02]  /*8030*/  ISETP.NE.AND P0, PT, R76, RZ, PT ;  /* 0x000000ff4c00720c */ /* 0x000fe40003f05270 */
[----:B------:R-:W-:Y:S11]  /*8040*/  IADD3 R74, PT, PT, R74, 0x1, RZ ;  /* 0x000000014a4a7810 */ /* 0x000ff60007ffe0ff */
[----:B------:R4:W1:Y:S04]  /*8050*/  @P0 LDS.128 R32, [R6] ;  /* 0x0000000006200984 */ /* 0x0008680000000c00 */
[----:B------:R4:W1:Y:S04]  /*8060*/  @P0 LDS.128 R36, [R5+0x10] ;  /* 0x0000100005240984 */ /* 0x0008680000000c00 */
[----:B------:R4:W1:Y:S04]  /*8070*/  @P0 LDS.128 R40, [R4+0x20] ;  /* 0x0000200004280984 */ /* 0x0008680000000c00 */
[----:B------:R4:W1:Y:S02]  /*8080*/  @P0 LDS.128 R44, [R3+0x30] ;  /* 0x00003000032c0984 */ /* 0x0008640000000c00 */
.L_x_126:
[----:B------:R-:W-:Y:S05]  /*8090*/  BSYNC B1 ;  /* 0x0000000000017941 */ /* 0x000fea0003800000 */
.L_x_125:
[----:B-1-3--:R-:W-:Y:S05]  /*80a0*/  VIADD R0, R25, 0x10 ;  /* 0x0000001019007836 */ /* 0x00afea0000000000 */
[----:B------:R-:W-:Y:S04]  /*80b0*/  SHF.R.U32.HI R0, RZ, 0x15, R0 ;  /* 0x00000015ff007819 */ /* 0x000fe80000011600 */
[----:B------:R-:W-:Y:S11]  /*80c0*/  LOP3.LUT P0, RZ, R0, 0x3, R56, 0x48, !PT ;  /* 0x0000000300ff7812 */ /* 0x000ff60007804838 */
[----:B------:R-:W-:Y:S02]  /*80d0*/  @!UPT UIADD3 URZ, UPT, UPT, URZ, URZ, URZ ;  /* 0x000000fffffff290 */ /* 0x000fe4000fffe0ff */
[----:B------:R-:W-:Y:S05]  /*80e0*/  @!P0 BRA `(.L_x_130) ;  /* 0x0000000000408947 */ /* 0x000fea0003800000 */
[----:B------:R-:W1:Y:S01]  /*80f0*/  LDCU.64 UR8, c[0x4][0x70] ;  /* 0x01000e00ff0877ac */ /* 0x000e620008000a00 */
[----:B----4-:R-:W-:Y:S01]  /*8100*/  MOV R3, 0x0 ;  /* 0x0000000000037802 */ /* 0x010fe20000000f00 */
[----:B------:R-:W-:Y:S02]  /*8110*/  HFMA2 R12, -RZ, RZ, 0, 5.9604644775390625e-08 ;  /* 0x00000001ff0c7431 */ /* 0x000fe400000001ff */
[----:B------:R-:W-:Y:S02]  /*8120*/  IMAD.MOV.U32 R8, RZ, RZ, 0x192 ;  /* 0x00000192ff087424 */ /* 0x000fe400078e00ff */
[----:B------:R-:W-:Y:S01]  /*8130*/  IMAD.MOV.U32 R13, RZ, RZ, RZ ;  /* 0x000000ffff0d7224 */ /* 0x000fe200078e00ff */
[----:B------:R-:W3:Y:S01]  /*8140*/  LDCU.64 UR6, c[0x4][0x78] ;  /* 0x01000f00ff0677ac */ /* 0x000ee20008000a00 */
[----:B------:R-:W4:Y:S01]  /*8150*/  LDC.64 R2, c[0x4][R3] ;  /* 0x0100000003027b82 */ /* 0x000f220000000a00 */
[----:B------:R-:W5:Y:S01]  /*8160*/  LDCU.64 UR4, c[0x4][0x10] ;  /* 0x01000200ff0477ac */ /* 0x000f620008000a00 */
[----:B-1----:R-:W-:Y:S01]  /*8170*/  MOV R5, UR9 ;  /* 0x0000000900057c02 */ /* 0x002fe20008000f00 */
[----:B------:R-:W-:Y:S01]  /*8180*/  IMAD.U32 R4, RZ, RZ, UR8 ;  /* 0x00000008ff047e24 */ /* 0x000fe2000f8e00ff */
[----:B---3--:R-:W-:Y:S01]  /*8190*/  MOV R7, UR7 ;  /* 0x0000000700077c02 */ /* 0x008fe20008000f00 */
[----:B------:R-:W-:Y:S01]  /*81a0*/  IMAD.U32 R6, RZ, RZ, UR6 ;  /* 0x00000006ff067e24 */ /* 0x000fe2000f8e00ff */
[----:B-----5:R-:W-:Y:S01]  /*81b0*/  MOV R11, UR5 ;  /* 0x00000005000b7c02 */ /* 0x020fe20008000f00 */
[----:B------:R-:W-:Y:S02]  /*81c0*/  IMAD.U32 R10, RZ, RZ, UR4 ;  /* 0x00000004ff0a7e24 */ /* 0x000fe4000f8e00ff */
[----:B------:R-:W-:Y:S07]  /*81d0*/  LEPC R20, `(.L_x_130) ;  /* 0x000000001014794e */ /* 0x000fee0000000000 */
[----:B--2-4-:R-:W-:Y:S05]  /*81e0*/  CALL.ABS.NOINC R2 ;  /* 0x0000000002007343 */ /* 0x014fea0003c00000 */
.L_x_130:
[----:B------:R-:W-:Y:S05]  /*81f0*/  WARPSYNC.ALL ;  /* 0x0000000000007948 */ /* 0x000fea0003800000 */
[----:B------:R-:W-:Y:S01]  /*8200*/  R2UR UR4, R25 ;  /* 0x00000000190472ca */ /* 0x000fe200000e0000 */
[----:B------:R-:W-:Y:S01]  /*8210*/  BSSY.RECONVERGENT B0, `(.L_x_131) ;  /* 0x0000041000007945 */ /* 0x000fe20003800200 */
[----:B------:R-:W-:Y:S02]  /*8220*/  ISETP.NE.AND P6, PT, R72, RZ, PT ;  /* 0x000000ff4800720c */ /* 0x000fe40003fc5270 */
[----:B------:R-:W-:Y:S02]  /*8230*/  R2UR UR5, R59 ;  /* 0x000000003b0572ca */ /* 0x000fe400000e0000 */
[----:B------:R-:W-:Y:S02]  /*8240*/  ISETP.NE.AND P0, PT, R70, RZ, PT ;  /* 0x000000ff4600720c */ /* 0x000fe40003f05270 */
[----:B------:R-:W-:Y:S05]  /*8250*/  MOV R20, UR46 ;  /* 0x0000002e00147c02 */ /* 0x000fea0008000f00 */
[----:B----4-:R-:W1:Y:S02]  /*8260*/  LDTM.x16 R4, tmem[UR4+0x10] ;  /* 0x00001004000479ee */ /* 0x010e640008240000 */
[----:B------:R-:W-:Y:S01]  /*8270*/  @P6 LEA R20, R20, UR43, 0x3 ;  /* 0x0000002b14146c11 */ /* 0x000fe2000f8e18ff */
[C---:B-1----:R-:W-:Y:S01]  /*8280*/  FMUL R0, R24.reuse, R4 ;  /* 0x0000000418007220 */ /* 0x042fe20000400000 */
        /* <DEDUP_REMOVED lines=33> */
[----:B------:R-:W-:Y:S01]  /*84a0*/  FFMA R15, R27, R47, R19 ;  /* 0x0000002f1b0f7223 */ /* 0x000fe20000000013 */
[----:B------:R-:W-:Y:S02]  /*84b0*/  MOV R16, UR5 ;  /* 0x0000000500107c02 */ /* 0x000fe40008000f00 */
[----:B------:R-:W-:Y:S02]  /*84c0*/  @P6 IADD3 R17, PT, PT, R20, 0x40, RZ ;  /* 0x0000004014116810 */ /* 0x000fe40007ffe0ff */
[----:B------:R1:W-:Y:S01]  /*84d0*/  STS.128 [R63+0x2030], R12 ;  /* 0x0020300c3f007388 */ /* 0x0003e20000000c00 */
[----:B------:R-:W-:Y:S02]  /*84e0*/  LEA R0, R74, UR43, 0x3 ;  /* 0x0000002b4a007c11 */ /* 0x000fe4000f8e18ff */
[----:B------:R-:W-:Y:S01]  /*84f0*/  @P6 PRMT R16, R16, 0x654, R17 ;  /* 0x0000065410106816 */ /* 0x000fe20000000011 */
[----:B------:R-:W-:Y:S01]  /*8500*/  @!PT LDS RZ, [RZ] ;  /* 0x00000000fffff984 */ /* 0x000fe20000000800 */
[----:B------:R-:W-:Y:S01]  /*8510*/  @!PT LDS RZ, [RZ] ;  /* 0x00000000fffff984 */ /* 0x000fe20000000800 */
[----:B------:R-:W-:Y:S01]  /*8520*/  @!PT LDS RZ, [RZ] ;  /* 0x00000000fffff984 */ /* 0x000fe20000000800 */
[----:B------:R-:W-:Y:S01]  /*8530*/  @!PT LDS RZ, [RZ] ;  /* 0x00000000fffff984 */ /* 0x000fe20000000800 */
[----:B------:R3:W-:Y:S06]  /*8540*/  MEMBAR.ALL.CTA ;  /* 0x0000000000007992 */ /* 0x0007ec0000008000 */
[----:B---3--:R-:W3:Y:S01]  /*8550*/  FENCE.VIEW.ASYNC.S ;  /* 0x00000000000073c6 */ /* 0x008ee20000000000 */
[----:B------:R-:W-:Y:S01]  /*8560*/  @P6 SHF.L.U32 R2, RZ, 0x1f, RZ ;  /* 0x0000001fff026819 */ /* 0x000fe200000006ff */
[----:B---3--:R-:W-:Y:S06]  /*8570*/  BAR.SYNC.DEFER_BLOCKING 0x1, 0x80 ;  /* 0x0042000000007b1d */ /* 0x008fec0000010000 */
[----:B------:R-:W-:Y:S05]  /*8580*/  @P0 BRA `(.L_x_132) ;  /* 0x0000000000240947 */ /* 0x000fea0003800000 */
[----:B------:R-:W-:Y:S02]  /*8590*/  UIADD3 UR4, UP0, UPT, UR52, 0x680, URZ ;  /* 0x0000068034047890 */ /* 0x000fe4000ff1e0ff */
[----:B------:R-:W-:Y:S02]  /*85a0*/  UIADD3 UR9, UPT, UPT, UR49, 0x10, URZ ;  /* 0x0000001031097890 */ /* 0x000fe4000fffe0ff */
[----:B------:R-:W-:Y:S02]  /*85b0*/  UIADD3 UR8, UPT, UPT, UR43, 0x2200, URZ ;  /* 0x000022002b087890 */ /* 0x000fe4000fffe0ff */
[----:B------:R-:W-:Y:S01]  /*85c0*/  UIADD3.X UR5, UPT, UPT, URZ, UR53, URZ, UP0, !UPT ;  /* 0x00000035ff057290 */ /* 0x000fe200087fe4ff */
[----:B------:R-:W-:Y:S01]  /*85d0*/  UMOV UR10, UR50 ;  /* 0x00000032000a7c82 */ /* 0x000fe20008000000 */
[----:B------:R-:W-:Y:S07]  /*85e0*/  UMOV UR11, UR60 ;  /* 0x0000003c000b7c82 */ /* 0x000fee0008000000 */
[----:B------:R3:W-:Y:S01]  /*85f0*/  UTMASTG.3D [UR8], [UR4] ;  /* 0x00000008040073b5 */ /* 0x0007e20008010000 */
[----:B------:R0:W-:Y:S01]  /*8600*/  UTMACMDFLUSH ;  /* 0x00000000000079b7 */ /* 0x0001e20000000000 */
[----:B---3--:R-:W-:Y:S04]  /*8610*/  DEPBAR.LE SB0, 0x1 ;  /* 0x000080400000791a */ /* 0x008fe80000000000 */
.L_x_132:
[----:B------:R-:W-:Y:S05]  /*8620*/  BSYNC.RECONVERGENT B0 ;  /* 0x0000000000007941 */ /* 0x000fea0003800200 */
.L_x_131:
[----:B------:R-:W-:Y:S01]  /*8630*/  BAR.SYNC.DEFER_BLOCKING 0x1, 0x80 ;  /* 0x0042000000007b1d */ /* 0x000fe20000010000 */
[----:B------:R-:W-:Y:S04]  /*8640*/  UIADD3 UR4, UPT, UPT, UR46, 0x1, URZ ;  /* 0x000000012e047890 */ /* 0x000fe8000fffe0ff */
[----:B------:R-:W-:Y:S04]  /*8650*/  UISETP.NE.AND UP0, UPT, UR4, 0x4, UPT ;  /* 0x000000040400788c */ /* 0x000fe8000bf05270 */
[----:B------:R-:W-:Y:S01]  /*8660*/  USEL UR45, UR4, URZ, UP0 ;  /* 0x000000ff042d7287 */ /* 0x000fe20008000000 */
[----:B------:R3:W-:Y:S01]  /*8670*/  @P6 SYNCS.ARRIVE.TRANS64.RED.A1T0 RZ, [R16+URZ], RZ ;  /* 0x000000ff10ff69a7 */ /* 0x0007e200081004ff */
[----:B------:R-:W-:Y:S01]  /*8680*/  BSSY B1, `(.L_x_133) ;  /* 0x0000017000017945 */ /* 0x000fe20003800000 */
[----:B------:R-:W4:Y:S02]  /*8690*/  @P6 SYNCS.PHASECHK.TRANS64.TRYWAIT P0, [R0+URZ+0x20], R2 ;  /* 0x00002002000065a7 */ /* 0x000f2400080011ff */
[----:B----4-:R-:W-:Y:S01]  /*86a0*/  @P6 SEL R75, RZ, 0x1, !P0 ;  /* 0x00000001ff4b6807 */ /* 0x010fe20004000000 */
[----:B---3--:R-:W-:Y:S06]  /*86b0*/  @!P6 BRA `(.L_x_134) ;  /* 0x00000000004ce947 */ /* 0x008fec0003800000 */
        /* <DEDUP_REMOVED lines=9> */
[----:B------:R-:W-:Y:S04]  /*8750*/  SHF.L.U32 R6, RZ, 0x1f, RZ ;  /* 0x0000001fff067819 */ /* 0x000fe800000006ff */
[----:B------:R-:W1:Y:S02]  /*8760*/  SYNCS.PHASECHK.TRANS64.TRYWAIT P0, [R0+URZ+0x20], R6 ;  /* 0x00002006000075a7 */ /* 0x000e6400080011ff */
[----:B-1----:R-:W-:Y:S05]  /*8770*/  @!P0 BRA `(.L_x_137) ;  /* 0x0000003c00448947 */ /* 0x002fea0003800000 */
.L_x_136:
[----:B------:R-:W-:Y:S05]  /*8780*/  BSYNC B0 ;  /* 0x0000000000007941 */ /* 0x000fea0003800000 */
.L_x_135:
[----:B------:R-:W-:Y:S02]  /*8790*/  ISETP.NE.AND P0, PT, R76, RZ, PT ;  /* 0x000000ff4c00720c */ /* 0x000fe40003f05270 */
[----:B------:R-:W-:Y:S11]  /*87a0*/  IADD3 R74, PT, PT, R74, 0x1, RZ ;  /* 0x000000014a4a7810 */ /* 0x000ff60007ffe0ff */
[----:B------:R3:W4:Y:S04]  /*87b0*/  @P0 LDS.128 R32, [R5] ;  /* 0x0000000005200984 */ /* 0x0007280000000c00 */
[----:B------:R3:W1:Y:S04]  /*87c0*/  @P0 LDS.128 R36, [R4+0x10] ;  /* 0x0000100004240984 */ /* 0x0006680000000c00 */
[----:B------:R3:W1:Y:S04]  /*87d0*/  @P0 LDS.128 R40, [R3+0x20] ;  /* 0x0000200003280984 */ /* 0x0006680000000c00 */
[----:B------:R3:W1:Y:S02]  /*87e0*/  @P0 LDS.128 R44, [R2+0x30] ;  /* 0x00003000022c0984 */ /* 0x0006640000000c00 */
.L_x_134:
[----:B------:R-:W-:Y:S05]  /*87f0*/  BSYNC B1 ;  /* 0x0000000000017941 */ /* 0x000fea0003800000 */
.L_x_133:
[----:B-1----:R-:W-:Y:S05]  /*8800*/  VIADD R0, R25, 0x20 ;  /* 0x0000002019007836 */ /* 0x002fea0000000000 */
[----:B------:R-:W-:Y:S04]  /*8810*/  SHF.R.U32.HI R0, RZ, 0x15, R0 ;  /* 0x00000015ff007819 */ /* 0x000fe80000011600 */
[----:B------:R-:W-:Y:S11]  /*8820*/  LOP3.LUT P0, RZ, R0, 0x3, R56, 0x48, !PT ;  /* 0x0000000300ff7812 */ /* 0x000ff60007804838 */
[----:B------:R-:W-:Y:S02]  /*8830*/  @!UPT UIADD3 URZ, UPT, UPT, URZ, URZ, URZ ;  /* 0x000000fffffff290 */ /* 0x000fe4000fffe0ff */
[----:B------:R-:W-:Y:S05]  /*8840*/  @!P0 BRA `(.L_x_138) ;  /* 0x0000000000408947 */ /* 0x000fea0003800000 */
[----:B------:R-:W1:Y:S01]  /*8850*/  LDCU.64 UR8, c[0x4][0x70] ;  /* 0x01000e00ff0877ac */ /* 0x000e620008000a00 */
[----:B---3--:R-:W-:Y:S01]  /*8860*/  MOV R3, 0x0 ;  /* 0x0000000000037802 */ /* 0x008fe20000000f00 */
[----:B------:R-:W-:Y:S02]  /*8870*/  HFMA2 R12, -RZ, RZ, 0, 5.9604644775390625e-08 ;  /* 0x00000001ff0c7431 */ /* 0x000fe400000001ff */
[----:B------:R-:W-:Y:S02]  /*8880*/  IMAD.MOV.U32 R8, RZ, RZ, 0x192 ;  /* 0x00000192ff087424 */ /* 0x000fe400078e00ff */
[----:B------:R-:W-:Y:S01]  /*8890*/  IMAD.MOV.U32 R13, RZ, RZ, RZ ;  /* 0x000000ffff0d7224 */ /* 0x000fe200078e00ff */
[----:B------:R-:W3:Y:S01]  /*88a0*/  LDCU.64 UR6, c[0x4][0x78] ;  /* 0x01000f00ff0677ac */ /* 0x000ee20008000a00 */
[----:B------:R-:W2:Y:S01]  /*88b0*/  LDC.64 R2, c[0x4][R3] ;  /* 0x0100000003027b82 */ /* 0x000ea20000000a00 */
        /* <DEDUP_REMOVED lines=9> */
.L_x_138:
[----:B------:R-:W-:Y:S05]  /*8950*/  WARPSYNC.ALL ;  /* 0x0000000000007948 */ /* 0x000fea0003800000 */
[----:B------:R-:W-:Y:S01]  /*8960*/  R2UR UR4, R25 ;  /* 0x00000000190472ca */ /* 0x000fe200000e0000 */
[----:B------:R-:W-:Y:S01]  /*8970*/  BSSY.RECONVERGENT B0, `(.L_x_139) ;  /* 0x0000041000007945 */ /* 0x000fe20003800200 */
[----:B------:R-:W-:Y:S02]  /*8980*/  ISETP.NE.AND P6, PT, R72, RZ, PT ;  /* 0x000000ff4800720c */ /* 0x000fe40003fc5270 */
[----:B------:R-:W-:Y:S02]  /*8990*/  R2UR UR5, R59 ;  /* 0x000000003b0572ca */ /* 0x000fe400000e0000 */
[----:B------:R-:W-:Y:S02]  /*89a0*/  ISETP.NE.AND P0, PT, R70, RZ, PT ;  /* 0x000000ff4600720c */ /* 0x000fe40003f05270 */
[----:B------:R-:W-:Y:S05]  /*89b0*/  MOV R20, UR45 ;  /* 0x0000002d00147c02 */ /* 0x000fea0008000f00 */
[----:B---3--:R-:W1:Y:S02]  /*89c0*/  LDTM.x16 R4, tmem[UR4+0x20] ;  /* 0x00002004000479ee */ /* 0x008e640008240000 */
[----:B------:R-:W-:Y:S01]  /*89d0*/  @P6 LEA R20, R20, UR43, 0x3 ;  /* 0x0000002b14146c11 */ /* 0x000fe2000f8e18ff */
[C---:B-1----:R-:W-:Y:S01]  /*89e0*/  FMUL R0, R24.reuse, R4 ;  /* 0x0000000418007220 */ /* 0x042fe20000400000 */
[C---:B------:R-:W-:Y:S01]  /*89f0*/  FMUL R2, R24.reuse, R5 ;  /* 0x0000000518027220 */ /* 0x040fe20000400000 */
[C---:B------:R-:W-:Y:S01]  /*8a00*/  FMUL R3, R24.reuse, R6 ;  /* 0x0000000618037220 */ /* 0x040fe20000400000 */
[C---:B------:R-:W-:Y:S01]  /*8a10*/  FMUL R7, R24.reuse, R7 ;  /* 0x0000000718077220 */ /* 0x040fe20000400000 */
[C---:B----4-:R-:W-:Y:S01]  /*8a20*/  FFMA R28, R27.reuse, R32, R0 ;  /* 0x000000201b1c7223 */ /* 0x050fe20000000000 */
        /* <DEDUP_REMOVED lines=53> */
.L_x_140:
[----:B------:R-:W-:Y:S05]  /*8d80*/  BSYNC.RECONVERGENT B0 ;  /* 0x0000000000007941 */ /* 0x000fea0003800200 */
.L_x_139:
[----:B------:R-:W-:Y:S01]  /*8d90*/  BAR.SYNC.DEFER_BLOCKING 0x1, 0x80 ;  /* 0x0042000000007b1d */ /* 0x000fe20000010000 */
[----:B------:R-:W-:Y:S01]  /*8da0*/  UIADD3 UR4, UPT, UPT, UR45, 0x1, URZ ;  /* 0x000000012d047890 */ /* 0x000fe2000fffe0ff */
[----:B------:R-:W-:Y:S03]  /*8db0*/  HFMA2 R77, -RZ, RZ, 0, 0 ;  /* 0x00000000ff4d7431 */ /* 0x000fe600000001ff */
        /* <DEDUP_REMOVED lines=19> */
.L_x_144:
[----:B------:R-:W-:Y:S05]  /*8ef0*/  BSYNC B0 ;  /* 0x0000000000007941 */ /* 0x000fea0003800000 */
.L_x_143:
[----:B------:R-:W-:Y:S01]  /*8f00*/  ISETP.NE.AND P0, PT, R76, RZ, PT ;  /* 0x000000ff4c00720c */ /* 0x000fe20003f05270 */
[----:B------:R-:W-:Y:S11]  /*8f10*/  VIADD R74, R74, 0x1 ;  /* 0x000000014a4a7836 */ /* 0x000ff60000000000 */
[----:B------:R-:W-:Y:S01]  /*8f20*/  @!UPT UIADD3 URZ, UPT, UPT, URZ, URZ, URZ ;  /* 0x000000fffffff290 */ /* 0x000fe2000fffe0ff */
[----:B------:R3:W4:Y:S04]  /*8f30*/  @P0 LDS.128 R32, [R5] ;  /* 0x0000000005200984 */ /* 0x0007280000000c00 */
[----:B------:R3:W1:Y:S04]  /*8f40*/  @P0 LDS.128 R36, [R4+0x10] ;  /* 0x0000100004240984 */ /* 0x0006680000000c00 */
[----:B------:R3:W1:Y:S04]  /*8f50*/  @P0 LDS.128 R40, [R3+0x20] ;  /* 0x0000200003280984 */ /* 0x0006680000000c00 */
[----:B------:R3:W1:Y:S01]  /*8f60*/  @P0 LDS.128 R44, [R2+0x30] ;  /* 0x00003000022c0984 */ /* 0x0006620000000c00 */
[C---:B------:R-:W-:Y:S04]  /*8f70*/  ISETP.NE.AND P0, PT, R74.reuse, 0x4, PT ;  /* 0x000000044a00780c */ /* 0x040fe80003f05270 */
[----:B------:R-:W-:Y:S02]  /*8f80*/  SEL R74, R74, RZ, P0 ;  /* 0x000000ff4a4a7207 */ /* 0x000fe40000000000 */
[----:B------:R-:W-:Y:S02]  /*8f90*/  SEL R77, RZ, 0x1, P0 ;  /* 0x00000001ff4d7807 */ /* 0x000fe40000000000 */
.L_x_142:
[----:B------:R-:W-:Y:S05]  /*8fa0*/  BSYNC B1 ;  /* 0x0000000000017941 */ /* 0x000fea0003800000 */
.L_x_141:
        /* <DEDUP_REMOVED lines=21> */
.L_x_146:
        /* <DEDUP_REMOVED lines=55> */
[----:B------:R-:W-:Y:S01]  /*9470*/  @P6 SHF.L.U32 R2, R77, 0x1f, RZ ;  /* 0x0000001f4d026819 */ /* 0x000fe200000006ff */
        /* <DEDUP_REMOVED lines=11> */
.L_x_148:
[----:B------:R-:W-:Y:S05]  /*9530*/  BSYNC.RECONVERGENT B0 ;  /* 0x0000000000007941 */ /* 0x000fea0003800200 */
.L_x_147:
        /* <DEDUP_REMOVED lines=18> */
[----:B------:R-:W-:Y:S04]  /*9660*/  SHF.L.U32 R6, R77, 0x1f, RZ ;  /* 0x0000001f4d067819 */ /* 0x000fe800000006ff */
[----:B------:R-:W1:Y:S02]  /*9670*/  SYNCS.PHASECHK.TRANS64.TRYWAIT P0, [R0+URZ+0x20], R6 ;  /* 0x00002006000075a7 */ /* 0x000e6400080011ff */
[----:B-1----:R-:W-:Y:S05]  /*9680*/  @!P0 BRA `(.L_x_153) ;  /* 0x0000002c00a88947 */ /* 0x002fea0003800000 */
.L_x_152:
[----:B------:R-:W-:Y:S05]  /*9690*/  BSYNC B0 ;  /* 0x0000000000007941 */ /* 0x000fea0003800000 */
.L_x_151:
[----:B------:R-:W-:Y:S01]  /*96a0*/  ISETP.NE.AND P0, PT, R76, RZ, PT ;  /* 0x000000ff4c00720c */ /* 0x000fe20003f05270 */
[----:B------:R-:W-:Y:S11]  /*96b0*/  VIADD R74, R74, 0x1 ;  /* 0x000000014a4a7836 */ /* 0x000ff60000000000 */
[----:B------:R-:W-:Y:S01]  /*96c0*/  @!UPT UIADD3 URZ, UPT, UPT, URZ, URZ, URZ ;  /* 0x000000fffffff290 */ /* 0x000fe2000fffe0ff */
[----:B------:R3:W4:Y:S04]  /*96d0*/  @P0 LDS.128 R32, [R5] ;  /* 0x0000000005200984 */ /* 0x0007280000000c00 */
[----:B------:R3:W2:Y:S04]  /*96e0*/  @P0 LDS.128 R36, [R4+0x10] ;  /* 0x0000100004240984 */ /* 0x0006a80000000c00 */
[----:B------:R3:W2:Y:S04]  /*96f0*/  @P0 LDS.128 R40, [R3+0x20] ;  /* 0x0000200003280984 */ /* 0x0006a80000000c00 */
[----:B------:R3:W2:Y:S01]  /*9700*/  @P0 LDS.128 R44, [R2+0x30] ;  /* 0x00003000022c0984 */ /* 0x0006a20000000c00 */
[C---:B------:R-:W-:Y:S04]  /*9710*/  ISETP.NE.AND P0, PT, R74.reuse, 0x4, PT ;  /* 0x000000044a00780c */ /* 0x040fe80003f05270 */
[----:B-1----:R-:W-:Y:S02]  /*9720*/  SEL R0, RZ, 0x1, P0 ;  /* 0x00000001ff007807 */ /* 0x002fe40000000000 */
[----:B------:R-:W-:Y:S02]  /*9730*/  SEL R74, R74, RZ, P0 ;  /* 0x000000ff4a4a7207 */ /* 0x000fe40000000000 */
[----:B------:R-:W-:Y:S02]  /*9740*/  LOP3.LUT R77, R77, R0, RZ, 0x3c, !PT ;  /* 0x000000004d4d7212 */ /* 0x000fe400078e3cff */
.L_x_150:
[----:B------:R-:W-:Y:S05]  /*9750*/  BSYNC B1 ;  /* 0x0000000000017941 */ /* 0x000fea0003800000 */
.L_x_149:
[----:B------:R-:W-:Y:S05]  /*9760*/  VIADD R0, R25, 0x40 ;  /* 0x0000004019007836 */ /* 0x000fea0000000000 */
[----:B------:R-:W-:Y:S04]  /*9770*/  SHF.R.U32.HI R0, RZ, 0x15, R0 ;  /* 0x00000015ff007819 */ /* 0x000fe80000011600 */
[----:B------:R-:W-:Y:S11]  /*9780*/  LOP3.LUT P0, RZ, R0, 0x3, R56, 0x48, !PT ;  /* 0x0000000300ff7812 */ /* 0x000ff60007804838 */
[----:B------:R-:W-:Y:S02]  /*9790*/  @!UPT UIADD3 URZ, UPT, UPT, URZ, URZ, URZ ;  /* 0x000000fffffff290 */ /* 0x000fe4000fffe0ff */
[----:B------:R-:W-:Y:S05]  /*97a0*/  @!P0 BRA `(.L_x_154) ;  /* 0x0000000000408947 */ /* 0x000fea0003800000 */
[----:B------:R-:W5:Y:S01]  /*97b0*/  LDCU.64 UR8, c[0x4][0x70] ;  /* 0x01000e00ff0877ac */ /* 0x000f620008000a00 */
[----:B---3--:R-:W-:Y:S01]  /*97c0*/  MOV R3, 0x0 ;  /* 0x0000000000037802 */ /* 0x008fe20000000f00 */
[----:B-1----:R-:W-:Y:S02]  /*97d0*/  HFMA2 R12, -RZ, RZ, 0, 5.9604644775390625e-08 ;  /* 0x00000001ff0c7431 */ /* 0x002fe400000001ff */
[----:B------:R-:W-:Y:S02]  /*97e0*/  IMAD.MOV.U32 R8, RZ, RZ, 0x192 ;  /* 0x00000192ff087424 */ /* 0x000fe400078e00ff */
[----:B------:R-:W-:Y:S01]  /*97f0*/  IMAD.MOV.U32 R13, RZ, RZ, RZ ;  /* 0x000000ffff0d7224 */ /* 0x000fe200078e00ff */
[----:B------:R-:W1:Y:S01]  /*9800*/  LDCU.64 UR6, c[0x4][0x78] ;  /* 0x01000f00ff0677ac */ /* 0x000e620008000a00 */
[----:B------:R-:W3:Y:S01]  /*9810*/  LDC.64 R2, c[0x4][R3] ;  /* 0x0100000003027b82 */ /* 0x000ee20000000a00 */
[----:B------:R-:W2:Y:S01]  /*9820*/  LDCU.64 UR4, c[0x4][0x10] ;  /* 0x01000200ff0477ac */ /* 0x000ea20008000a00 */
[----:B-----5:R-:W-:Y:S01]  /*9830*/  MOV R5, UR9 ;  /* 0x0000000900057c02 */ /* 0x020fe20008000f00 */
[----:B------:R-:W-:Y:S01]  /*9840*/  IMAD.U32 R4, RZ, RZ, UR8 ;  /* 0x00000008ff047e24 */ /* 0x000fe2000f8e00ff */
[----:B-1----:R-:W-:Y:S01]  /*9850*/  MOV R7, UR7 ;  /* 0x0000000700077c02 */ /* 0x002fe20008000f00 */
[----:B------:R-:W-:Y:S01]  /*9860*/  IMAD.U32 R6, RZ, RZ, UR6 ;  /* 0x00000006ff067e24 */ /* 0x000fe2000f8e00ff */
[----:B--2---:R-:W-:Y:S01]  /*9870*/  MOV R11, UR5 ;  /* 0x00000005000b7c02 */ /* 0x004fe20008000f00 */
[----:B------:R-:W-:Y:S02]  /*9880*/  IMAD.U32 R10, RZ, RZ, UR4 ;  /* 0x00000004ff0a7e24 */ /* 0x000fe4000f8e00ff */
[----:B------:R-:W-:Y:S07]  /*9890*/  LEPC R20, `(.L_x_154) ;  /* 0x000000001014794e */ /* 0x000fee0000000000 */
[----:B---34-:R-:W-:Y:S05]  /*98a0*/  CALL.ABS.NOINC R2 ;  /* 0x0000000002007343 */ /* 0x018fea0003c00000 */
.L_x_154:
[----:B------:R-:W-:Y:S05]  /*98b0*/  WARPSYNC.ALL ;  /* 0x0000000000007948 */ /* 0x000fea0003800000 */
[----:B------:R-:W-:Y:S01]  /*98c0*/  R2UR UR4, R25 ;  /* 0x00000000190472ca */ /* 0x000fe200000e0000 */
[----:B------:R-:W-:Y:S01]  /*98d0*/  BSSY.RECONVERGENT B0, `(.L_x_155) ;  /* 0x0000044000007945 */ /* 0x000fe20003800200 */
[----:B------:R-:W-:Y:S02]  /*98e0*/  ISETP.NE.AND P6, PT, R72, RZ, PT ;  /* 0x000000ff4800720c */ /* 0x000fe40003fc5270 */
[----:B------:R-:W-:Y:S02]  /*98f0*/  R2UR UR5, R59 ;  /* 0x000000003b0572ca */ /* 0x000fe400000e0000 */
[----:B------:R-:W-:Y:S02]  /*9900*/  ISETP.NE.AND P0, PT, R70, RZ, PT ;  /* 0x000000ff4600720c */ /* 0x000fe40003f05270 */
[----:B------:R-:W-:Y:S05]  /*9910*/  MOV R20, UR46 ;  /* 0x0000002e00147c02 */ /* 0x000fea0008000f00 */
[----:B-1-3--:R-:W1:Y:S02]  /*9920*/  LDTM.x16 R4, tmem[UR4+0x40] ;  /* 0x00004004000479ee */ /* 0x00ae640008240000 */
        /* <DEDUP_REMOVED lines=13> */
[C---:B--2---:R-:W-:Y:S01]  /*9a00*/  FFMA R4, R27.reuse, R36, R4 ;  /* 0x000000241b047223 */ /* 0x044fe20000000004 */
        /* <DEDUP_REMOVED lines=32> */
[----:B--2---:R-:W2:Y:S01]  /*9c10*/  FENCE.VIEW.ASYNC.S ;  /* 0x00000000000073c6 */ /* 0x004ea20000000000 */
[----:B------:R-:W-:Y:S01]  /*9c20*/  @P6 SHF.L.U32 R2, R77, 0x1f, RZ ;  /* 0x0000001f4d026819 */ /* 0x000fe200000006ff */
[----:B--2---:R-:W-:Y:S06]  /*9c30*/  BAR.SYNC.DEFER_BLOCKING 0x1, 0x80 ;  /* 0x0042000000007b1d */ /* 0x004fec0000010000 */
[----:B------:R-:W-:Y:S05]  /*9c40*/  @P0 BRA `(.L_x_156) ;  /* 0x0000000000300947 */ /* 0x000fea0003800000 */
[----:B------:R-:W-:Y:S02]  /*9c50*/  UIADD3 UR4, UPT, UPT, UR43, 0x200, URZ ;  /* 0x000002002b047890 */ /* 0x000fe4000fffe0ff */
[----:B------:R-:W-:Y:S01]  /*9c60*/  UIADD3 UR9, UPT, UPT, UR49, 0x40, URZ ;  /* 0x0000004031097890 */ /* 0x000fe2000fffe0ff */
[----:B------:R-:W-:Y:S01]  /*9c70*/  UMOV UR10, UR50 ;  /* 0x00000032000a7c82 */ /* 0x000fe20008000000 */
[----:B------:R-:W-:Y:S02]  /*9c80*/  UMOV UR11, UR60 ;  /* 0x0000003c000b7c82 */ /* 0x000fe40008000000 */
[----:B------:R-:W-:Y:S01]  /*9c90*/  MOV R60, UR4 ;  /* 0x00000004003c7c02 */ /* 0x000fe20008000f00 */
[----:B------:R-:W-:Y:S03]  /*9ca0*/  UIADD3 UR4, UP0, UPT, UR52, 0x680, URZ ;  /* 0x0000068034047890 */ /* 0x000fe6000ff1e0ff */
[----:B------:R-:W-:Y:S01]  /*9cb0*/  R2UR UR8, R60 ;  /* 0x000000003c0872ca */ /* 0x000fe200000e0000 */
[----:B------:R-:W-:Y:S11]  /*9cc0*/  UIADD3.X UR5, UPT, UPT, URZ, UR53, URZ, UP0, !UPT ;  /* 0x00000035ff057290 */ /* 0x000ff600087fe4ff */
[----:B------:R-:W-:Y:S01]  /*9cd0*/  @!UPT UIADD3 URZ, UPT, UPT, URZ, URZ, URZ ;  /* 0x000000fffffff290 */ /* 0x000fe2000fffe0ff */
[----:B------:R2:W-:Y:S01]  /*9ce0*/  UTMASTG.3D [UR8], [UR4] ;  /* 0x00000008040073b5 */ /* 0x0005e20008010000 */
[----:B------:R0:W-:Y:S01]  /*9cf0*/  UTMACMDFLUSH ;  /* 0x00000000000079b7 */ /* 0x0001e20000000000 */
[----:B--2---:R-:W-:Y:S04]  /*9d00*/  DEPBAR.LE SB0, 0x1 ;  /* 0x000080400000791a */ /* 0x004fe80000000000 */
.L_x_156:
[----:B------:R-:W-:Y:S05]  /*9d10*/  BSYNC.RECONVERGENT B0 ;  /* 0x0000000000007941 */ /* 0x000fea0003800200 */
.L_x_155:
[----:B------:R-:W-:Y:S01]  /*9d20*/  BAR.SYNC.DEFER_BLOCKING 0x1, 0x80 ;  /* 0x0042000000007b1d */ /* 0x000fe20000010000 */
[----:B------:R-:W-:Y:S04]  /*9d30*/  UIADD3 UR4, UPT, UPT, UR46, 0x1, URZ ;  /* 0x000000012e047890 */ /* 0x000fe8000fffe0ff */
[----:B------:R-:W-:Y:S04]  /*9d40*/  UISETP.NE.AND UP0, UPT, UR4, 0x4, UPT ;  /* 0x000000040400788c */ /* 0x000fe8000bf05270 */
[----:B------:R-:W-:Y:S01]  /*9d50*/  USEL UR45, UR4, URZ, UP0 ;  /* 0x000000ff042d7287 */ /* 0x000fe20008000000 */
[----:B------:R2:W-:Y:S01]  /*9d60*/  @P6 SYNCS.ARRIVE.TRANS64.RED.A1T0 RZ, [R16+URZ], RZ ;  /* 0x000000ff10ff69a7 */ /* 0x0005e200081004ff */
[----:B------:R-:W-:Y:S01]  /*9d70*/  BSSY B1, `(.L_x_157) ;  /* 0x000001c000017945 */ /* 0x000fe20003800000 */
[----:B------:R-:W3:Y:S02]  /*9d80*/  @P6 SYNCS.PHASECHK.TRANS64.TRYWAIT P0, [R0+URZ+0x20], R2 ;  /* 0x00002002000065a7 */ /* 0x000ee400080011ff */
[----:B---3--:R-:W-:Y:S01]  /*9d90*/  @P6 SEL R75, RZ, 0x1, !P0 ;  /* 0x00000001ff4b6807 */ /* 0x008fe20004000000 */
[----:B--2---:R-:W-:Y:S06]  /*9da0*/  @!P6 BRA `(.L_x_158) ;  /* 0x000000000060e947 */ /* 0x004fec0003800000 */
        /* <DEDUP_REMOVED lines=12> */
.L_x_160:
[----:B------:R-:W-:Y:S05]  /*9e70*/  BSYNC B0 ;  /* 0x0000000000007941 */ /* 0x000fea0003800000 */
.L_x_159:
[----:B------:R-:W-:Y:S01]  /*9e80*/  ISETP.NE.AND P0, PT, R76, RZ, PT ;  /* 0x000000ff4c00720c */ /* 0x000fe20003f05270 */
[----:B------:R-:W-:Y:S11]  /*9e90*/  VIADD R74, R74, 0x1 ;  /* 0x000000014a4a7836 */ /* 0x000ff60000000000 */
[----:B------:R-:W-:Y:S01]  /*9ea0*/  @!UPT UIADD3 URZ, UPT, UPT, URZ, URZ, URZ ;  /* 0x000000fffffff290 */ /* 0x000fe2000fffe0ff */
[----:B------:R2:W3:Y:S04]  /*9eb0*/  @P0 LDS.128 R32, [R5] ;  /* 0x0000000005200984 */ /* 0x0004e80000000c00 */
[----:B------:R2:W4:Y:S04]  /*9ec0*/  @P0 LDS.128 R36, [R4+0x10] ;  /* 0x0000100004240984 */ /* 0x0005280000000c00 */
[----:B------:R2:W2:Y:S04]  /*9ed0*/  @P0 LDS.128 R40, [R3+0x20] ;  /* 0x0000200003280984 */ /* 0x0004a80000000c00 */
[----:B------:R2:W2:Y:S01]  /*9ee0*/  @P0 LDS.128 R44, [R2+0x30] ;  /* 0x00003000022c0984 */ /* 0x0004a20000000c00 */
[C---:B------:R-:W-:Y:S04]  /*9ef0*/  ISETP.NE.AND P0, PT, R74.reuse, 0x4, PT ;  /* 0x000000044a00780c */ /* 0x040fe80003f05270 */
[----:B-1----:R-:W-:Y:S02]  /*9f00*/  SEL R0, RZ, 0x1, P0 ;  /* 0x00000001ff007807 */ /* 0x002fe40000000000 */
[----:B------:R-:W-:Y:S02]  /*9f10*/  SEL R74, R74, RZ, P0 ;  /* 0x000000ff4a4a7207 */ /* 0x000fe40000000000 */
[----:B------:R-:W-:Y:S02]  /*9f20*/  LOP3.LUT R77, R77, R0, RZ, 0x3c, !PT ;  /* 0x000000004d4d7212 */ /* 0x000fe400078e3cff */
.L_x_158:
[----:B------:R-:W-:Y:S05]  /*9f30*/  BSYNC B1 ;  /* 0x0000000000017941 */ /* 0x000fea0003800000 */
.L_x_157:
[----:B------:R-:W-:Y:S05]  /*9f40*/  VIADD R0, R25, 0x50 ;  /* 0x0000005019007836 */ /* 0x000fea0000000000 */
[----:B------:R-:W-:Y:S04]  /*9f50*/  SHF.R.U32.HI R0, RZ, 0x15, R0 ;  /* 0x00000015ff007819 */ /* 0x000fe80000011600 */
[----:B------:R-:W-:Y:S11]  /*9f60*/  LOP3.LUT P0, RZ, R0, 0x3, R56, 0x48, !PT ;  /* 0x0000000300ff7812 */ /* 0x000ff60007804838 */
[----:B------:R-:W-:Y:S02]  /*9f70*/  @!UPT UIADD3 URZ, UPT, UPT, URZ, URZ, URZ ;  /* 0x000000fffffff290 */ /* 0x000fe4000fffe0ff */
[----:B------:R-:W-:Y:S05]  /*9f80*/  @!P0 BRA `(.L_x_162) ;  /* 0x0000000000408947 */ /* 0x000fea0003800000 */
[----:B------:R-:W5:Y:S01]  /*9f90*/  LDCU.64 UR8, c[0x4][0x70] ;  /* 0x01000e00ff0877ac */ /* 0x000f620008000a00 */
[----:B--2---:R-:W-:Y:S01]  /*9fa0*/  MOV R3, 0x0 ;  /* 0x0000000000037802 */ /* 0x004fe20000000f00 */
[----:B-1----:R-:W-:Y:S02]  /*9fb0*/  HFMA2 R12, -RZ, RZ, 0, 5.9604644775390625e-08 ;  /* 0x00000001ff0c7431 */ /* 0x002fe400000001ff */
[----:B------:R-:W-:Y:S02]  /*9fc0*/  IMAD.MOV.U32 R8, RZ, RZ, 0x192 ;  /* 0x00000192ff087424 */ /* 0x000fe400078e00ff */
[----:B------:R-:W-:Y:S01]  /*9fd0*/  IMAD.MOV.U32 R13, RZ, RZ, RZ ;  /* 0x000000ffff0d7224 */ /* 0x000fe200078e00ff */
[----:B------:R-:W1:Y:S01]  /*9fe0*/  LDCU.64 UR6, c[0x4][0x78] ;  /* 0x01000f00ff0677ac */ /* 0x000e620008000a00 */
[----:B------:R-:W2:Y:S01]  /*9ff0*/  LDC.64 R2, c[0x4][R3] ;  /* 0x0100000003027b82 */ /* 0x000ea20000000a00 */
[----:B------:R-:W3:Y:S01]  /*a000*/  LDCU.64 UR4, c[0x4][0x10] ;  /* 0x01000200ff0477ac */ /* 0x000ee20008000a00 */
[----:B-----5:R-:W-:Y:S01]  /*a010*/  MOV R5, UR9 ;  /* 0x0000000900057c02 */ /* 0x020fe20008000f00 */
[----:B------:R-:W-:Y:S01]  /*a020*/  IMAD.U32 R4, RZ, RZ, UR8 ;  /* 0x00000008ff047e24 */ /* 0x000fe2000f8e00ff */
[----:B-1----:R-:W-:Y:S01]  /*a030*/  MOV R7, UR7 ;  /* 0x0000000700077c02 */ /* 0x002fe20008000f00 */
[----:B------:R-:W-:Y:S01]  /*a040*/  IMAD.U32 R6, RZ, RZ, UR6 ;  /* 0x00000006ff067e24 */ /* 0x000fe2000f8e00ff */
[----:B---3--:R-:W-:Y:S01]  /*a050*/  MOV R11, UR5 ;  /* 0x00000005000b7c02 */ /* 0x008fe20008000f00 */
[----:B------:R-:W-:Y:S02]  /*a060*/  IMAD.U32 R10, RZ, RZ, UR4 ;  /* 0x00000004ff0a7e24 */ /* 0x000fe4000f8e00ff */
[----:B------:R-:W-:Y:S07]  /*a070*/  LEPC R20, `(.L_x_162) ;  /* 0x000000001014794e */ /* 0x000fee0000000000 */
[----:B--2-4-:R-:W-:Y:S05]  /*a080*/  CALL.ABS.NOINC R2 ;  /* 0x0000000002007343 */ /* 0x014fea0003c00000 */
.L_x_162:
[----:B------:R-:W-:Y:S05]  /*a090*/  WARPSYNC.ALL ;  /* 0x0000000000007948 */ /* 0x000fea0003800000 */
[----:B------:R-:W-:Y:S01]  /*a0a0*/  R2UR UR4, R25 ;  /* 0x00000000190472ca */ /* 0x000fe200000e0000 */
[----:B------:R-:W-:Y:S01]  /*a0b0*/  BSSY.RECONVERGENT B0, `(.L_x_163) ;  /* 0x0000041000007945 */ /* 0x000fe20003800200 */
[----:B------:R-:W-:Y:S02]  /*a0c0*/  ISETP.NE.AND P6, PT, R72, RZ, PT ;  /* 0x000000ff4800720c */ /* 0x000fe40003fc5270 */
[----:B------:R-:W-:Y:S02]  /*a0d0*/  R2UR UR5, R59 ;  /* 0x000000003b0572ca */ /* 0x000fe400000e0000 */
[----:B------:R-:W-:Y:S02]  /*a0e0*/  ISETP.NE.AND P0, PT, R70, RZ, PT ;  /* 0x000000ff4600720c */ /* 0x000fe40003f05270 */
[----:B------:R-:W-:Y:S05]  /*a0f0*/  MOV R20, UR45 ;  /* 0x0000002d00147c02 */ /* 0x000fea0008000f00 */
[----:B-12---:R-:W1:Y:S02]  /*a100*/  LDTM.x16 R4, tmem[UR4+0x50] ;  /* 0x00005004000479ee */ /* 0x006e640008240000 */
[----:B------:R-:W-:Y:S01]  /*a110*/  @P6 LEA R20, R20, UR43, 0x3 ;  /* 0x0000002b14146c11 */ /* 0x000fe2000f8e18ff */
[C---:B-1----:R-:W-:Y:S01]  /*a120*/  FMUL R0, R24.reuse, R4 ;  /* 0x0000000418007220 */ /* 0x042fe20000400000 */
[C---:B------:R-:W-:Y:S01]  /*a130*/  FMUL R2, R24.reuse, R5 ;  /* 0x0000000518027220 */ /* 0x040fe20000400000 */
[C---:B------:R-:W-:Y:S01]  /*a140*/  FMUL R3, R24.reuse, R6 ;  /* 0x0000000618037220 */ /* 0x040fe20000400000 */
[C---:B------:R-:W-:Y:S01]  /*a150*/  FMUL R7, R24.reuse, R7 ;  /* 0x0000000718077220 */ /* 0x040fe20000400000 */
[C---:B---3--:R-:W-:Y:S01]  /*a160*/  FFMA R28, R27.reuse, R32, R0 ;  /* 0x000000201b1c7223 */ /* 0x048fe20000000000 */
[C---:B------:R-:W-:Y:S01]  /*a170*/  FMUL R4, R24.reuse, R8 ;  /* 0x0000000818047220 */ /* 0x040fe20000400000 */
[C---:B------:R-:W-:Y:S01]  /*a180*/  FFMA R29, R27.reuse, R33, R2 ;  /* 0x000000211b1d7223 */ /* 0x040fe20000000002 */
[C---:B------:R-:W-:Y:S01]  /*a190*/  FMUL R5, R24.reuse, R9 ;  /* 0x0000000918057220 */ /* 0x040fe20000400000 */
[C---:B------:R-:W-:Y:S01]  /*a1a0*/  FFMA R30, R27.reuse, R34, R3 ;  /* 0x000000221b1e7223 */ /* 0x040fe20000000003 */
[C---:B------:R-:W-:Y:S01]  /*a1b0*/  FMUL R6, R24.reuse, R10 ;  /* 0x0000000a18067220 */ /* 0x040fe20000400000 */
[C---:B------:R-:W-:Y:S01]  /*a1c0*/  FFMA R31, R27.reuse, R35, R7 ;  /* 0x000000231b1f7223 */ /* 0x040fe20000000007 */
[C---:B------:R-:W-:Y:S01]  /*a1d0*/  FMUL R11, R24.reuse, R11 ;  /* 0x0000000b180b7220 */ /* 0x040fe20000400000 */
[C---:B----4-:R-:W-:Y:S01]  /*a1e0*/  FFMA R4, R27.reuse, R36, R4 ;  /* 0x000000241b047223 */ /* 0x050fe20000000004 */
        /* <DEDUP_REMOVED lines=44> */
[----:B--2---:R-:W-:Y:S04]  /*a4b0*/  DEPBAR.LE SB0, 0x1 ;  /* 0x000080400000791a */ /* 0x004fe80000000000 */
.L_x_164:
[----:B------:R-:W-:Y:S05]  /*a4c0*/  BSYNC.RECONVERGENT B0 ;  /* 0x0000000000007941 */ /* 0x000fea0003800200 */
.L_x_163:
        /* <DEDUP_REMOVED lines=21> */
.L_x_168:
[----:B------:R-:W-:Y:S05]  /*a620*/  BSYNC B0 ;  /* 0x0000000000007941 */ /* 0x000fea0003800000 */
.L_x_167:
        /* <DEDUP_REMOVED lines=11> */
.L_x_166:
[----:B------:R-:W-:Y:S05]  /*a6e0*/  BSYNC B1 ;  /* 0x0000000000017941 */ /* 0x000fea0003800000 */
.L_x_165:
        /* <DEDUP_REMOVED lines=21> */
.L_x_170:
        /* <DEDUP_REMOVED lines=67> */
.L_x_172:
[----:B------:R-:W-:Y:S05]  /*ac70*/  BSYNC.RECONVERGENT B0 ;  /* 0x0000000000007941 */ /* 0x000fea0003800200 */
.L_x_171:
        /* <DEDUP_REMOVED lines=21> */
.L_x_176:
[----:B------:R-:W-:Y:S05]  /*add0*/  BSYNC B0 ;  /* 0x0000000000007941 */ /* 0x000fea0003800000 */
.L_x_175:
[----:B------:R-:W-:Y:S11]  /*ade0*/  ISETP.NE.AND P0, PT, R76, RZ, PT ;  /* 0x000000ff4c00720c */ /* 0x000ff60003f05270 */
[----:B------:R-:W-:Y:S02]  /*adf0*/  @!UPT UIADD3 URZ, UPT, UPT, URZ, URZ, URZ ;  /* 0x000000fffffff290 */ /* 0x000fe4000fffe0ff */
[----:B------:R2:W3:Y:S04]  /*ae00*/  @P0 LDS.128 R32, [R4] ;  /* 0x0000000004200984 */ /* 0x0004e80000000c00 */
[----:B------:R2:W4:Y:S04]  /*ae10*/  @P0 LDS.128 R36, [R3+0x10] ;  /* 0x0000100003240984 */ /* 0x0005280000000c00 */
[----:B------:R2:W1:Y:S04]  /*ae20*/  @P0 LDS.128 R40, [R2+0x20] ;  /* 0x0000200002280984 */ /* 0x0004680000000c00 */
[----:B------:R2:W1:Y:S02]  /*ae30*/  @P0 LDS.128 R44, [R74+0x30] ;  /* 0x000030004a2c0984 */ /* 0x0004640000000c00 */
.L_x_174:
[----:B------:R-:W-:Y:S05]  /*ae40*/  BSYNC B1 ;  /* 0x0000000000017941 */ /* 0x000fea0003800000 */
.L_x_173:
[----:B-1----:R-:W-:Y:S05]  /*ae50*/  VIADD R0, R25, 0x70 ;  /* 0x0000007019007836 */ /* 0x002fea0000000000 */
[----:B------:R-:W-:Y:S04]  /*ae60*/  SHF.R.U32.HI R0, RZ, 0x15, R0 ;  /* 0x00000015ff007819 */ /* 0x000fe80000011600 */
[----:B------:R-:W-:Y:S11]  /*ae70*/  LOP3.LUT P0, RZ, R0, 0x3, R56, 0x48, !PT ;  /* 0x0000000300ff7812 */ /* 0x000ff60007804838 */
[----:B------:R-:W-:Y:S02]  /*ae80*/  @!UPT UIADD3 URZ, UPT, UPT, URZ, URZ, URZ ;  /* 0x000000fffffff290 */ /* 0x000fe4000fffe0ff */
[----:B------:R-:W-:Y:S05]  /*ae90*/  @!P0 BRA `(.L_x_178) ;  /* 0x0000000000408947 */ /* 0x000fea0003800000 */
[----:B------:R-:W1:Y:S01]  /*aea0*/  LDCU.64 UR8, c[0x4][0x70] ;  /* 0x01000e00ff0877ac */ /* 0x000e620008000a00 */
[----:B--2---:R-:W-:Y:S01]  /*aeb0*/  MOV R3, 0x0 ;  /* 0x0000000000037802 */ /* 0x004fe20000000f00 */
[----:B------:R-:W-:Y:S02]  /*aec0*/  HFMA2 R12, -RZ, RZ, 0, 5.9604644775390625e-08 ;  /* 0x00000001ff0c7431 */ /* 0x000fe400000001ff */
[----:B------:R-:W-:Y:S02]  /*aed0*/  IMAD.MOV.U32 R8, RZ, RZ, 0x192 ;  /* 0x00000192ff087424 */ /* 0x000fe400078e00ff */
[----:B------:R-:W-:Y:S01]  /*aee0*/  IMAD.MOV.U32 R13, RZ, RZ, RZ ;  /* 0x000000ffff0d7224 */ /* 0x000fe200078e00ff */
[----:B------:R-:W2:Y:S01]  /*aef0*/  LDCU.64 UR6, c[0x4][0x78] ;  /* 0x01000f00ff0677ac */ /* 0x000ea20008000a00 */
[----:B------:R-:W3:Y:S01]  /*af00*/  LDC.64 R2, c[0x4][R3] ;  /* 0x0100000003027b82 */ /* 0x000ee20000000a00 */
[----:B------:R-:W5:Y:S01]  /*af10*/  LDCU.64 UR4, c[0x4][0x10] ;  /* 0x01000200ff0477ac */ /* 0x000f620008000a00 */
[----:B-1----:R-:W-:Y:S01]  /*af20*/  MOV R5, UR9 ;  /* 0x0000000900057c02 */ /* 0x002fe20008000f00 */
[----:B------:R-:W-:Y:S01]  /*af30*/  IMAD.U32 R4, RZ, RZ, UR8 ;  /* 0x00000008ff047e24 */ /* 0x000fe2000f8e00ff */
[----:B--2---:R-:W-:Y:S01]  /*af40*/  MOV R7, UR7 ;  /* 0x0000000700077c02 */ /* 0x004fe20008000f00 */
[----:B------:R-:W-:Y:S01]  /*af50*/  IMAD.U32 R6, RZ, RZ, UR6 ;  /* 0x00000006ff067e24 */ /* 0x000fe2000f8e00ff */
[----:B-----5:R-:W-:Y:S01]  /*af60*/  MOV R11, UR5 ;  /* 0x00000005000b7c02 */ /* 0x020fe20008000f00 */
[----:B------:R-:W-:Y:S02]  /*af70*/  IMAD.U32 R10, RZ, RZ, UR4 ;  /* 0x00000004ff0a7e24 */ /* 0x000fe4000f8e00ff */
[----:B------:R-:W-:Y:S07]  /*af80*/  LEPC R20, `(.L_x_178) ;  /* 0x000000001014794e */ /* 0x000fee0000000000 */
[----:B---34-:R-:W-:Y:S05]  /*af90*/  CALL.ABS.NOINC R2 ;  /* 0x0000000002007343 */ /* 0x018fea0003c00000 */
.L_x_178:
[----:B------:R-:W-:Y:S01]  /*afa0*/  ISETP.NE.AND P0, PT, R70, RZ, PT ;  /* 0x000000ff4600720c */ /* 0x000fe20003f05270 */
[----:B------:R-:W-:Y:S05]  /*afb0*/  WARPSYNC.ALL ;  /* 0x0000000000007948 */ /* 0x000fea0003800000 */
[----:B------:R-:W-:Y:S01]  /*afc0*/  R2UR UR4, R25 ;  /* 0x00000000190472ca */ /* 0x000fe200000e0000 */
[----:B------:R-:W-:Y:S01]  /*afd0*/  BSSY.RECONVERGENT B0, `(.L_x_179) ;  /* 0x000003b000007945 */ /* 0x000fe20003800200 */
[----:B------:R-:W-:Y:S04]  /*afe0*/  IADD3 R73, PT, PT, R73, 0xb0, RZ ;  /* 0x000000b049497810 */ /* 0x000fe80007ffe0ff */
[----:B------:R-:W-:Y:S07]  /*aff0*/  LOP3.LUT R73, R73, 0xfefffff8, RZ, 0xc0, !PT ;  /* 0xfefffff849497812 */ /* 0x000fee00078ec0ff */
[----:B--2---:R-:W1:Y:S01]  /*b000*/  LDTM.x16 R4, tmem[UR4+0x70] ;  /* 0x00007004000479ee */ /* 0x004e620008240000 */
[----:B------:R-:W-:Y:S01]  /*b010*/  NOP ;  /* 0x0000000000007918 */ /* 0x000fe20000000000 */
[----:B-1----:R1:W-:Y:S01]  /*b020*/  SYNCS.ARRIVE.TRANS64.RED.A1T0 RZ, [R73+URZ], RZ ;  /* 0x000000ff49ff79a7 */ /* 0x0023e200081004ff */
[C---:B------:R-:W-:Y:S01]  /*b030*/  FMUL R0, R24.reuse, R4 ;  /* 0x0000000418007220 */ /* 0x040fe20000400000 */
        /* <DEDUP_REMOVED lines=40> */
[----:B--2---:R-:W2:Y:S02]  /*b2c0*/  FENCE.VIEW.ASYNC.S ;  /* 0x00000000000073c6 */ /* 0x004ea40000000000 */
        /* <DEDUP_REMOVED lines=11> */
.L_x_180:
[----:B------:R-:W-:Y:S05]  /*b380*/  BSYNC.RECONVERGENT B0 ;  /* 0x0000000000007941 */ /* 0x000fea0003800200 */
.L_x_179:
[----:B------:R-:W-:Y:S01]  /*b390*/  BAR.SYNC.DEFER_BLOCKING 0x1, 0x80 ;  /* 0x0042000000007b1d */ /* 0x000fe20000010000 */
[----:B------:R-:W-:Y:S01]  /*b3a0*/  UISETP.NE.AND UP0, UPT, UR47, -0x8, UPT ;  /* 0xfffffff82f00788c */ /* 0x000fe2000bf05270 */
[----:B------:R-:W-:Y:S08]  /*b3b0*/  IADD3 R22, PT, PT, R22, 0x1, RZ ;  /* 0x0000000116167810 */ /* 0x000ff00007ffe0ff */
[----:B------:R-:W-:Y:S05]  /*b3c0*/  BRA.U !UP0, `(.L_x_181) ;  /* 0x00000001082c7547 */ /* 0x000fea000b800000 */
[----:B------:R-:W-:Y:S01]  /*b3d0*/  ISETP.NE.AND P0, PT, R72, RZ, PT ;  /* 0x000000ff4800720c */ /* 0x000fe20003f05270 */
[----:B------:R-:W-:Y:S01]  /*b3e0*/  IMAD.U32 R2, RZ, RZ, UR46 ;  /* 0x0000002eff027e24 */ /* 0x000fe2000f8e00ff */
[----:B------:R-:W-:Y:S11]  /*b3f0*/  R2UR UR4, R59 ;  /* 0x000000003b0472ca */ /* 0x000ff600000e0000 */
[----:B------:R-:W-:Y:S02]  /*b400*/  @P0 LEA R2, R2, UR43, 0x3 ;  /* 0x0000002b02020c11 */ /* 0x000fe4000f8e18ff */
[----:B------:R-:W-:Y:S01]  /*b410*/  IMAD.U32 R0, RZ, RZ, UR4 ;  /* 0x00000004ff007e24 */ /* 0x000fe2000f8e00ff */
[----:B------:R-:W-:Y:S02]  /*b420*/  UIADD3 UR4, UPT, UPT, UR46, 0x1, URZ ;  /* 0x000000012e047890 */ /* 0x000fe4000fffe0ff */
[----:B------:R-:W-:Y:S02]  /*b430*/  @P0 VIADD R2, R2, 0x40 ;  /* 0x0000004002020836 */ /* 0x000fe40000000000 */
[----:B------:R-:W-:Y:S03]  /*b440*/  UISETP.NE.AND UP0, UPT, UR4, 0x4, UPT ;  /* 0x000000040400788c */ /* 0x000fe6000bf05270 */
[----:B------:R-:W-:Y:S01]  /*b450*/  @P0 PRMT R0, R0, 0x654, R2 ;  /* 0x0000065400000816 */ /* 0x000fe20000000002 */
[----:B------:R-:W-:Y:S03]  /*b460*/  USEL UR46, UR4, URZ, UP0 ;  /* 0x000000ff042e7287 */ /* 0x000fe60008000000 */
[----:B------:R2:W-:Y:S09]  /*b470*/  @P0 SYNCS.ARRIVE.TRANS64.RED.A1T0 RZ, [R0+URZ], RZ ;  /* 0x000000ff00ff09a7 */ /* 0x0005f200081004ff */
.L_x_181:
[----:B------:R-:W-:Y:S01]  /*b480*/  R2UR UR6, R71 ;  /* 0x00000000470672ca */ /* 0x000fe200000e0000 */
[----:B------:R-:W-:Y:S01]  /*b490*/  UIADD3 UR47, UPT, UPT, UR47, 0x8, URZ ;  /* 0x000000082f2f7890 */ /* 0x000fe2000fffe0ff */
[----:B------:R-:W-:Y:S01]  /*b4a0*/  R2UR UR5, R57 ;  /* 0x00000000390572ca */ /* 0x000fe200000e0000 */
[----:B------:R-:W-:Y:S01]  /*b4b0*/  UMOV UR60, UR63 ;  /* 0x0000003f003c7c82 */ /* 0x000fe20008000000 */
[----:B------:R-:W-:Y:S02]  /*b4c0*/  R2UR UR4, R58 ;  /* 0x000000003a0472ca */ /* 0x000fe400000e0000 */
[----:B------:R-:W-:Y:S02]  /*b4d0*/  ISETP.NE.AND P0, PT, R62, 0x2, PT ;  /* 0x000000023e00780c */ /* 0x000fe40003f05270 */
[----:B------:R-:W-:Y:S02]  /*b4e0*/  ISETP.NE.AND P1, PT, R22, 0x4, PT ;  /* 0x000000041600780c */ /* 0x000fe40003f25270 */
[----:B------:R-:W-:Y:S02]  /*b4f0*/  SEL R2, RZ, 0x1, P0 ;  /* 0x00000001ff027807 */ /* 0x000fe40000000000 */
[----:B--2---:R-:W-:Y:S01]  /*b500*/  SEL R0, RZ, 0x1, P1 ;  /* 0x00000001ff007807 */ /* 0x004fe20000800000 */
[----:B------:R-:W-:Y:S01]  /*b510*/  UISETP.NE.AND UP0, UPT, UR6, URZ, UPT ;  /* 0x000000ff0600728c */ /* 0x000fe2000bf05270 */
[----:B------:R-:W-:Y:S01]  /*b520*/  LOP3.LUT R64, R64, R2, RZ, 0x3c, !PT ;  /* 0x0000000240407212 */ /* 0x000fe200078e3cff */
[----:B------:R-:W-:Y:S01]  /*b530*/  UIADD3 UR20, UPT, UPT, UR36, UR5, URZ ;  /* 0x0000000524147290 */ /* 0x000fe2000fffe0ff */
[----:B------:R-:W-:Y:S01]  /*b540*/  LOP3.LUT R65, R65, R0, RZ, 0x3c, !PT ;  /* 0x0000000041417212 */ /* 0x000fe200078e3cff */
[----:B------:R-:W-:Y:S01]  /*b550*/  UIADD3 UR16, UPT, UPT, UR37, UR4, URZ ;  /* 0x0000000425107290 */ /* 0x000fe2000fffe0ff */
[----:B------:R-:W-:Y:S02]  /*b560*/  SEL R62, R62, RZ, P0 ;  /* 0x000000ff3e3e7207 */ /* 0x000fe40000000000 */
[----:B------:R-:W-:Y:S02]  /*b570*/  SEL R22, R22, RZ, P1 ;  /* 0x000000ff16167207 */ /* 0x000fe40000800000 */
[----:B------:R-:W-:Y:S07]  /*b580*/  BRA.U UP0, `(.L_x_182) ;  /* 0xffffffb500387547 */ /* 0x000fee000b83ffff */
[----:B------:R-:W2:Y:S01]  /*b590*/  LDCU.64 UR4, c[0x0][0x888] ;  /* 0x00011100ff0477ac */ /* 0x000ea20008000a00 */
[----:B------:R-:W3:Y:S01]  /*b5a0*/  LDCU.64 UR6, c[0x0][0x890] ;  /* 0x00011200ff0677ac */ /* 0x000ee20008000a00 */
[----:B--2---:R-:W-:Y:S02]  /*b5b0*/  ISETP.NE.U32.AND P2, PT, RZ, UR4, PT ;  /* 0x00000004ff007c0c */ /* 0x004fe4000bf45070 */
[----:B---3--:R-:W-:Y:S02]  /*b5c0*/  ISETP.NE.U32.AND P1, PT, RZ, UR6, PT ;  /* 0x00000006ff007c0c */ /* 0x008fe4000bf25070 */
[----:B------:R-:W-:Y:S02]  /*b5d0*/  ISETP.NE.AND.EX P2, PT, RZ, UR5, PT, P2 ;  /* 0x00000005ff007c0c */ /* 0x000fe4000bf45320 */
[----:B------:R-:W-:-:S13]  /*b5e0*/  ISETP.NE.AND.EX P0, PT, RZ, UR7, PT, P1 ;  /* 0x00000007ff007c0c */ /* 0x000fda000bf05310 */
[----:B------:R-:W-:Y:S05]  /*b5f0*/  @P2 BRA P0, `(.L_x_183) ;  /* 0x00000000003c2947 */ /* 0x000fea0000000000 */
[----:B------:R-:W-:-:S13]  /*b600*/  ISETP.NE.AND.EX P1, PT, RZ, UR7, PT, P1 ;  /* 0x00000007ff007c0c */ /* 0x000fda000bf25310 */
[----:B------:R-:W-:Y:S05]  /*b610*/  @P1 BRA `(.L_x_184) ;  /* 0x00000000000c1947 */ /* 0x000fea0003800000 */
[----:B------:R-:W-:-:S13]  /*b620*/  FSETP.NEU.AND P0, PT, R27, RZ, PT ;  /* 0x000000ff1b00720b */ /* 0x000fda0003f0d000 */
[----:B------:R-:W-:Y:S05]  /*b630*/  @!P0 EXIT ;  /* 0x000000000000894d */ /* 0x000fea0003800000 */
[----:B------:R-:W-:Y:S05]  /*b640*/  BRA `(.L_x_183) ;  /* 0x0000000000287947 */ /* 0x000fea0003800000 */
.L_x_184:
[----:B------:R-:W-:Y:S01]  /*b650*/  ISETP.NE.AND P0, PT, R61, RZ, PT ;  /* 0x000000ff3d00720c */ /* 0x000fe20003f05270 */
[----:B------:R-:W-:-:S12]  /*b660*/  BSSY.RECONVERGENT B0, `(.L_x_183) ;  /* 0x0000008000007945 */ /* 0x000fd80003800200 */
[----:B------:R-:W-:Y:S05]  /*b670*/  @P0 BRA `(.L_x_185) ;  /* 0x0000000000100947 */ /* 0x000fea0003800000 */
[----:B------:R-:W-:-:S04]  /*b680*/  ISETP.NE.U32.AND P0, PT, RZ, UR4, PT ;  /* 0x00000004ff007c0c */ /* 0x000fc8000bf05070 */
[----:B------:R-:W-:-:S13]  /*b690*/  ISETP.NE.AND.EX P0, PT, RZ, UR5, PT, P0 ;  /* 0x00000005ff007c0c */ /* 0x000fda000bf05300 */
[----:B------:R-:W-:Y:S05]  /*b6a0*/  @!P0 EXIT ;  /* 0x000000000000894d */ /* 0x000fea0003800000 */
[----:B------:R-:W-:Y:S05]  /*b6b0*/  BRA `(.L_x_186) ;  /* 0x0000000000087947 */ /* 0x000fea0003800000 */
.L_x_185:
[----:B------:R-:W-:-:S13]  /*b6c0*/  FSETP.NEU.AND P0, PT, R27, RZ, PT ;  /* 0x000000ff1b00720b */ /* 0x000fda0003f0d000 */
[----:B------:R-:W-:Y:S05]  /*b6d0*/  @!P0 EXIT ;  /* 0x000000000000894d */ /* 0x000fea0003800000 */
.L_x_186:
[----:B------:R-:W-:Y:S05]  /*b6e0*/  BSYNC.RECONVERGENT B0 ;  /* 0x0000000000007941 */ /* 0x000fea0003800200 */
.L_x_183:
[----:B------:R-:W-:Y:S01]  /*b6f0*/  R2UR UR7, R59 ;  /* 0x000000003b0772ca */ /* 0x000fe200000e0000 */
[----:B------:R-:W-:Y:S01]  /*b700*/  ULEA UR6, UR46, UR43, 0x3 ;  /* 0x0000002b2e067291 */ /* 0x000fe2000f8e18ff */
[----:B------:R-:W-:-:S04]  /*b710*/  DEPBAR.LE SB0, 0x0 ;  /* 0x000080000000791a */ /* 0x000fc80000000000 */
[----:B------:R-:W-:-:S07]  /*b720*/  UIADD3 UR6, UPT, UPT, UR6, 0x40, URZ ;  /* 0x0000004006067890 */ /* 0x000fce000fffe0ff */
[----:B------:R-:W-:-:S09]  /*b730*/  UPRMT UR6, UR7, 0x654, UR6 ;  /* 0x0000065407067896 */ /* 0x000fd20008000006 */
[----:B------:R-:W-:Y:S01]  /*b740*/  SYNCS.ARRIVE.TRANS64.RED.A1T0 RZ, [UR6], RZ ;  /* 0x000000ffffff79a7 */ /* 0x000fe20008100406 */
[----:B------:R-:W-:Y:S05]  /*b750*/  EXIT ;  /* 0x000000000000794d */ /* 0x000fea0003800000 */
.L_x_24:
[----:B--2---:R2:W3:Y:S02]  /*b760*/  SYNCS.PHASECHK.TRANS64.TRYWAIT P0, [R0+URZ+0xe0], R2 ;  /* 0x0000e002000075a7 */ /* 0x0044e400080011ff */
[----:B---3--:R-:W-:Y:S05]  /*b770*/  @!P0 NANOSLEEP.SYNCS 0x989680 ;  /* 0x009896800000895d */ /* 0x008fea0003900000 */
[----:B------:R-:W3:Y:S02]  /*b780*/  @!P0 SYNCS.PHASECHK.TRANS64 P0, [R0+URZ+0xe0], R2 ;  /* 0x0000e002000085a7 */ /* 0x000ee400080010ff */
[----:B---3--:R-:W-:Y:S05]  /*b790*/  @!P0 BRA `(.L_x_24) ;  /* 0xfffffffc00f08947 */ /* 0x008fea000383ffff */
[----:B------:R-:W-:Y:S05]  /*b7a0*/  BRA `(.L_x_187) ;  /* 0xffffff6400347947 */ /* 0x000fea000383ffff */
.L_x_27:
[----:B--2---:R-:W-:-:S07]  /*b7b0*/  MOV R0, UR6 ;  /* 0x0000000600007c02 */ /* 0x004fce0008000f00 */
.L_x_188:
[----:B--2---:R2:W3:Y:S02]  /*b7c0*/  SYNCS.PHASECHK.TRANS64.TRYWAIT P0, [R0+URZ+0x10], R3 ;  /* 0x00001003000075a7 */ /* 0x0044e400080011ff */
[----:B---3--:R-:W-:Y:S05]  /*b7d0*/  @!P0 NANOSLEEP.SYNCS 0x989680 ;  /* 0x009896800000895d */ /* 0x008fea0003900000 */
[----:B------:R-:W3:Y:S02]  /*b7e0*/  @!P0 SYNCS.PHASECHK.TRANS64 P0, [R0+URZ+0x10], R3 ;  /* 0x00001003000085a7 */ /* 0x000ee400080010ff */
[----:B---3--:R-:W-:Y:S05]  /*b7f0*/  @!P0 BRA `(.L_x_188) ;  /* 0xfffffffc00f08947 */ /* 0x008fea000383ffff */
[----:B------:R-:W-:Y:S05]  /*b800*/  BRA `(.L_x_26) ;  /* 0xffffff6400907947 */ /* 0x000fea000383ffff */
.L_x_36:
[----:B-1----:R-:W-:-:S07]  /*b810*/  MOV R0, UR6 ;  /* 0x0000000600007c02 */ /* 0x002fce0008000f00 */
.L_x_189:
[----:B-1----:R1:W2:Y:S02]  /*b820*/  SYNCS.PHASECHK.TRANS64.TRYWAIT P0, [R0+URZ+0x10], R3 ;  /* 0x00001003000075a7 */ /* 0x0022a400080011ff */
[----:B--2---:R-:W-:Y:S05]  /*b830*/  @!P0 NANOSLEEP.SYNCS 0x989680 ;  /* 0x009896800000895d */ /* 0x004fea0003900000 */
[----:B------:R-:W2:Y:S02]  /*b840*/  @!P0 SYNCS.PHASECHK.TRANS64 P0, [R0+URZ+0x10], R3 ;  /* 0x00001003000085a7 */ /* 0x000ea400080010ff */
[----:B--2---:R-:W-:Y:S05]  /*b850*/  @!P0 BRA `(.L_x_189) ;  /* 0xfffffffc00f08947 */ /* 0x004fea000383ffff */
[----:B------:R-:W-:Y:S05]  /*b860*/  BRA `(.L_x_35) ;  /* 0xffffff6800f47947 */ /* 0x000fea000383ffff */
.L_x_43:
[----:B-1----:R1:W4:Y:S02]  /*b870*/  SYNCS.PHASECHK.TRANS64.TRYWAIT P0, [R3+URZ+0x70], R0 ;  /* 0x00007000030075a7 */ /* 0x00232400080011ff */
[----:B----4-:R-:W-:Y:S05]  /*b880*/  @!P0 NANOSLEEP.SYNCS 0x989680 ;  /* 0x009896800000895d */ /* 0x010fea0003900000 */
[----:B------:R-:W4:Y:S02]  /*b890*/  @!P0 SYNCS.PHASECHK.TRANS64 P0, [R3+URZ+0x70], R0 ;  /* 0x00007000030085a7 */ /* 0x000f2400080010ff */
[----:B----4-:R-:W-:Y:S05]  /*b8a0*/  @!P0 BRA `(.L_x_43) ;  /* 0xfffffffc00f08947 */ /* 0x010fea000383ffff */
[----:B------:R-:W-:Y:S05]  /*b8b0*/  BRA `(.L_x_190) ;  /* 0xffffff7000387947 */ /* 0x000fea000383ffff */
.L_x_47:
[----:B------:R-:W-:-:S07]  /*b8c0*/  MOV R0, UR4 ;  /* 0x0000000400007c02 */ /* 0x000fce0008000f00 */
.L_x_191:
[----:B-1----:R1:W2:Y:S02]  /*b8d0*/  SYNCS.PHASECHK.TRANS64.TRYWAIT P0, [R0+URZ], R2 ;  /* 0x00000002000075a7 */ /* 0x0022a400080011ff */
[----:B--2---:R-:W-:Y:S05]  /*b8e0*/  @!P0 NANOSLEEP.SYNCS 0x989680 ;  /* 0x009896800000895d */ /* 0x004fea0003900000 */
[----:B------:R-:W2:Y:S02]  /*b8f0*/  @!P0 SYNCS.PHASECHK.TRANS64 P0, [R0+URZ], R2 ;  /* 0x00000002000085a7 */ /* 0x000ea400080010ff */
[----:B--2---:R-:W-:Y:S05]  /*b900*/  @!P0 BRA `(.L_x_191) ;  /* 0xfffffffc00f08947 */ /* 0x004fea000383ffff */
[----:B------:R-:W-:Y:S05]  /*b910*/  BRA `(.L_x_192) ;  /* 0xffffff7400e47947 */ /* 0x000fea000383ffff */
.L_x_50:
[----:B--2---:R2:W3:Y:S02]  /*b920*/  SYNCS.PHASECHK.TRANS64.TRYWAIT P0, [R0+URZ+0xd0], R8 ;  /* 0x0000d008000075a7 */ /* 0x0044e400080011ff */
[----:B---3--:R-:W-:Y:S05]  /*b930*/  @!P0 NANOSLEEP.SYNCS 0x989680 ;  /* 0x009896800000895d */ /* 0x008fea0003900000 */
[----:B------:R-:W3:Y:S02]  /*b940*/  @!P0 SYNCS.PHASECHK.TRANS64 P0, [R0+URZ+0xd0], R8 ;  /* 0x0000d008000085a7 */ /* 0x000ee400080010ff */
[----:B---3--:R-:W-:Y:S05]  /*b950*/  @!P0 BRA `(.L_x_50) ;  /* 0xfffffffc00f08947 */ /* 0x008fea000383ffff */
[----:B------:R-:W-:Y:S05]  /*b960*/  BRA `(.L_x_193) ;  /* 0xffffff78004c7947 */ /* 0x000fea000383ffff */
.L_x_51:
[----:B------:R-:W-:-:S07]  /*b970*/  MOV R0, UR4 ;  /* 0x0000000400007c02 */ /* 0x000fce0008000f00 */
.L_x_194:
[----:B--2---:R2:W3:Y:S02]  /*b980*/  SYNCS.PHASECHK.TRANS64.TRYWAIT P0, [R0+URZ+0x80], R9 ;  /* 0x00008009000075a7 */ /* 0x0044e400080011ff */
[----:B---3--:R-:W-:Y:S05]  /*b990*/  @!P0 NANOSLEEP.SYNCS 0x989680 ;  /* 0x009896800000895d */ /* 0x008fea0003900000 */
[----:B------:R-:W3:Y:S02]  /*b9a0*/  @!P0 SYNCS.PHASECHK.TRANS64 P0, [R0+URZ+0x80], R9 ;  /* 0x00008009000085a7 */ /* 0x000ee400080010ff */
[----:B---3--:R-:W-:Y:S05]  /*b9b0*/  @!P0 BRA `(.L_x_194) ;  /* 0xfffffffc00f08947 */ /* 0x008fea000383ffff */
[----:B------:R-:W-:Y:S05]  /*b9c0*/  BRA `(.L_x_195) ;  /* 0xffffff78005c7947 */ /* 0x000fea000383ffff */
.L_x_52:
[----:B--2---:R2:W3:Y:S02]  /*b9d0*/  SYNCS.PHASECHK.TRANS64.TRYWAIT P1, [R0+URZ+0x70], R8 ;  /* 0x00007008000075a7 */ /* 0x0044e400080211ff */
[----:B---3--:R-:W-:Y:S05]  /*b9e0*/  @!P1 NANOSLEEP.SYNCS 0x989680 ;  /* 0x009896800000995d */ /* 0x008fea0003900000 */
[----:B------:R-:W3:Y:S02]  /*b9f0*/  @!P1 SYNCS.PHASECHK.TRANS64 P1, [R0+URZ+0x70], R8 ;  /* 0x00007008000095a7 */ /* 0x000ee400080210ff */
[----:B---3--:R-:W-:Y:S05]  /*ba00*/  @!P1 BRA `(.L_x_52) ;  /* 0xfffffffc00f09947 */ /* 0x008fea000383ffff */
[----:B------:R-:W-:Y:S05]  /*ba10*/  BRA `(.L_x_196) ;  /* 0xffffff78008c7947 */ /* 0x000fea000383ffff */
.L_x_55:
[----:B------:R-:W-:-:S07]  /*ba20*/  MOV R0, UR4 ;  /* 0x0000000400007c02 */ /* 0x000fce0008000f00 */
.L_x_197:
[----:B--2---:R2:W3:Y:S02]  /*ba30*/  SYNCS.PHASECHK.TRANS64.TRYWAIT P0, [R0+URZ+0x80], R2 ;  /* 0x00008002000075a7 */ /* 0x0044e400080011ff */
[----:B---3--:R-:W-:Y:S05]  /*ba40*/  @!P0 NANOSLEEP.SYNCS 0x989680 ;  /* 0x009896800000895d */ /* 0x008fea0003900000 */
[----:B------:R-:W3:Y:S02]  /*ba50*/  @!P0 SYNCS.PHASECHK.TRANS64 P0, [R0+URZ+0x80], R2 ;  /* 0x00008002000085a7 */ /* 0x000ee400080010ff */
[----:B---3--:R-:W-:Y:S05]  /*ba60*/  @!P0 BRA `(.L_x_197) ;  /* 0xfffffffc00f08947 */ /* 0x008fea000383ffff */
[----:B------:R-:W-:Y:S05]  /*ba70*/  BRA `(.L_x_54) ;  /* 0xffffff7800e07947 */ /* 0x000fea000383ffff */
.L_x_64:
[----:B--2---:R-:W-:-:S04]  /*ba80*/  MOV R7, UR5 ;  /* 0x0000000500077c02 */ /* 0x004fc80008000f00 */
[----:B------:R2:W3:Y:S03]  /*ba90*/  SYNCS.PHASECHK.TRANS64.TRYWAIT P0, [R7+URZ+0x8], R8 ;  /* 0x00000808070075a7 */ /* 0x0004e600080011ff */
[----:B---3--:R-:W-:Y:S05]  /*baa0*/  @!P0 NANOSLEEP.SYNCS 0x989680 ;  /* 0x009896800000895d */ /* 0x008fea0003900000 */
[----:B------:R-:W3:Y:S02]  /*bab0*/  @!P0 SYNCS.PHASECHK.TRANS64 P0, [R7+URZ+0x8], R8 ;  /* 0x00000808070085a7 */ /* 0x000ee400080010ff */
[----:B---3--:R-:W-:Y:S05]  /*bac0*/  @!P0 BRA `(.L_x_64) ;  /* 0xfffffffc00ec8947 */ /* 0x008fea000383ffff */
[----:B------:R-:W-:Y:S05]  /*bad0*/  BRA `(.L_x_63) ;  /* 0xffffff7c00a07947 */ /* 0x000fea000383ffff */
.L_x_66:
[----:B------:R-:W-:Y:S01]  /*bae0*/  BSSY B0, `(.L_x_198) ;  /* 0x0000006000007945 */ /* 0x000fe20003800000 */
[----:B------:R-:W-:-:S07]  /*baf0*/  MOV R15, 0xffffffff ;  /* 0xffffffff000f7802 */ /* 0x000fce0000000f00 */
[----:B-12--5:R-:W-:Y:S05]  /*bb00*/  WARPSYNC.COLLECTIVE R15, `(.L_x_199) ;  /* 0x000000000f0c7348 */ /* 0x026fea0003c00000 */
[----:B------:R-:W-:Y:S02]  /*bb10*/  ELECT P6, UR79, PT ;  /* 0x00000000004f782f */ /* 0x000fe400038c0000 */
[----:B------:R-:W-:Y:S01]  /*bb20*/  MOV R14, UR79 ;  /* 0x0000004f000e7c02 */ /* 0x000fe20008000f00 */
[----:B-12--5:R-:W-:Y:S10]  /*bb30*/  ENDCOLLECTIVE ;  /* 0x000000000000791b */ /* 0x026ff40003800000 */
.L_x_199:
[----:B------:R-:W-:Y:S05]  /*bb40*/  BSYNC B0 ;  /* 0x0000000000007941 */ /* 0x000fea0003800000 */
.L_x_198:
[----:B------:R-:W-:Y:S01]  /*bb50*/  PLOP3.LUT P0, PT, P6, PT, PT, 0x80, 0x8 ;  /* 0x000000000008781c */ /* 0x000fe2000370f070 */
[----:B------:R-:W-:-:S12]  /*bb60*/  BRA `(.L_x_200) ;  /* 0xffffff7c00d07947 */ /* 0x000fd8000383ffff */
.L_x_68:
[----:B--2---:R-:W-:-:S04]  /*bb70*/  MOV R5, UR5 ;  /* 0x0000000500057c02 */ /* 0x004fc80008000f00 */
[----:B------:R2:W3:Y:S03]  /*bb80*/  SYNCS.PHASECHK.TRANS64.TRYWAIT P0, [R5+URZ+0x8], R6 ;  /* 0x00000806050075a7 */ /* 0x0004e600080011ff */
[----:B---3--:R-:W-:Y:S05]  /*bb90*/  @!P0 NANOSLEEP.SYNCS 0x989680 ;  /* 0x009896800000895d */ /* 0x008fea0003900000 */
[----:B------:R-:W3:Y:S02]  /*bba0*/  @!P0 SYNCS.PHASECHK.TRANS64 P0, [R5+URZ+0x8], R6 ;  /* 0x00000806050085a7 */ /* 0x000ee400080010ff */
[----:B---3--:R-:W-:Y:S05]  /*bbb0*/  @!P0 BRA `(.L_x_68) ;  /* 0xfffffffc00ec8947 */ /* 0x008fea000383ffff */
[----:B------:R-:W-:Y:S05]  /*bbc0*/  BRA `(.L_x_67) ;  /* 0xffffff7c00d47947 */ /* 0x000fea000383ffff */
.L_x_69:
[----:B-1----:R1:W2:Y:S02]  /*bbd0*/  SYNCS.PHASECHK.TRANS64.TRYWAIT P0, [R3+URZ+0x70], R4 ;  /* 0x00007004030075a7 */ /* 0x0022a400080011ff */
[----:B--2---:R-:W-:Y:S05]  /*bbe0*/  @!P0 NANOSLEEP.SYNCS 0x989680 ;  /* 0x009896800000895d */ /* 0x004fea0003900000 */
[----:B------:R-:W2:Y:S02]  /*bbf0*/  @!P0 SYNCS.PHASECHK.TRANS64 P0, [R3+URZ+0x70], R4 ;  /* 0x00007004030085a7 */ /* 0x000ea400080010ff */
[----:B--2---:R-:W-:Y:S05]  /*bc00*/  @!P0 BRA `(.L_x_69) ;  /* 0xfffffffc00f08947 */ /* 0x004fea000383ffff */
[----:B------:R-:W-:Y:S05]  /*bc10*/  BRA `(.L_x_201) ;  /* 0xffffff8000e47947 */ /* 0x000fea000383ffff */
.L_x_71:
[----:B------:R-:W-:-:S13]  /*bc20*/  R2UR UR4, R4 ;  /* 0x00000000040472ca */ /* 0x000fda00000e0000 */
[----:B------:R-:W-:-:S07]  /*bc30*/  MOV R3, UR4 ;  /* 0x0000000400037c02 */ /* 0x000fce0008000f00 */
.L_x_202:
[----:B-1----:R1:W2:Y:S02]  /*bc40*/  SYNCS.PHASECHK.TRANS64.TRYWAIT P0, [R3+URZ+0xb0], R5 ;  /* 0x0000b005030075a7 */ /* 0x0022a400080011ff */
[----:B--2---:R-:W-:Y:S05]  /*bc50*/  @!P0 NANOSLEEP.SYNCS 0x989680 ;  /* 0x009896800000895d */ /* 0x004fea0003900000 */
[----:B------:R-:W2:Y:S02]  /*bc60*/  @!P0 SYNCS.PHASECHK.TRANS64 P0, [R3+URZ+0xb0], R5 ;  /* 0x0000b005030085a7 */ /* 0x000ea400080010ff */
[----:B--2---:R-:W-:Y:S05]  /*bc70*/  @!P0 BRA `(.L_x_202) ;  /* 0xfffffffc00f08947 */ /* 0x004fea000383ffff */
[----:B------:R-:W-:Y:S05]  /*bc80*/  BRA `(.L_x_203) ;  /* 0xffffff8400387947 */ /* 0x000fea000383ffff */
.L_x_74:
[----:B------:R-:W-:Y:S07]  /*bc90*/  MOV R3, UR5 ;  /* 0x0000000500037c02 */ /* 0x000fee0008000f00 */
.L_x_204:
[----:B-1----:R1:W2:Y:S02]  /*bca0*/  SYNCS.PHASECHK.TRANS64.TRYWAIT P0, [R3+URZ], R5 ;  /* 0x00000005030075a7 */ /* 0x0022a400080011ff */
[----:B--2---:R-:W-:Y:S05]  /*bcb0*/  @!P0 NANOSLEEP.SYNCS 0x989680 ;  /* 0x009896800000895d */ /* 0x004fea0003900000 */
[----:B------:R-:W2:Y:S02]  /*bcc0*/  @!P0 SYNCS.PHASECHK.TRANS64 P0, [R3+URZ], R5 ;  /* 0x00000005030085a7 */ /* 0x000ea400080010ff */
[----:B--2---:R-:W-:Y:S05]  /*bcd0*/  @!P0 BRA `(.L_x_204) ;  /* 0xfffffffc00f08947 */ /* 0x004fea000383ffff */
[----:B------:R-:W-:Y:S05]  /*bce0*/  BRA `(.L_x_73) ;  /* 0xffffff8400507947 */ /* 0x000fea000383ffff */
.L_x_78:
[----:B-1----:R-:W-:-:S07]  /*bcf0*/  MOV R2, UR4 ;  /* 0x0000000400027c02 */ /* 0x002fce0008000f00 */
.L_x_205:
[----:B-1----:R1:W2:Y:S02]  /*bd00*/  SYNCS.PHASECHK.TRANS64.TRYWAIT P0, [R2+URZ], R3 ;  /* 0x00000003020075a7 */ /* 0x0022a400080011ff */
[----:B--2---:R-:W-:Y:S05]  /*bd10*/  @!P0 NANOSLEEP.SYNCS 0x989680 ;  /* 0x009896800000895d */ /* 0x004fea0003900000 */
[----:B------:R-:W2:Y:S02]  /*bd20*/  @!P0 SYNCS.PHASECHK.TRANS64 P0, [R2+URZ], R3 ;  /* 0x00000003020085a7 */ /* 0x000ea400080010ff */
[----:B--2---:R-:W-:Y:S05]  /*bd30*/  @!P0 BRA `(.L_x_205) ;  /* 0xfffffffc00f08947 */ /* 0x004fea000383ffff */
[----:B------:R-:W-:Y:S05]  /*bd40*/  BRA `(.L_x_206) ;  /* 0xffffff8c00687947 */ /* 0x000fea000383ffff */
.L_x_79:
[----:B------:R-:W-:-:S07]  /*bd50*/  MOV R2, UR5 ;  /* 0x0000000500027c02 */ /* 0x000fce0008000f00 */
.L_x_207:
[----:B-1----:R1:W2:Y:S02]  /*bd60*/  SYNCS.PHASECHK.TRANS64.TRYWAIT P0, [R2+URZ], R4 ;  /* 0x00000004020075a7 */ /* 0x0022a400080011ff */
[----:B--2---:R-:W-:Y:S05]  /*bd70*/  @!P0 NANOSLEEP.SYNCS 0x989680 ;  /* 0x009896800000895d */ /* 0x004fea0003900000 */
[----:B------:R-:W2:Y:S02]  /*bd80*/  @!P0 SYNCS.PHASECHK.TRANS64 P0, [R2+URZ], R4 ;  /* 0x00000004020085a7 */ /* 0x000ea400080010ff */
[----:B--2---:R-:W-:Y:S05]  /*bd90*/  @!P0 BRA `(.L_x_207) ;  /* 0xfffffffc00f08947 */ /* 0x004fea000383ffff */
[----:B------:R-:W-:Y:S05]  /*bda0*/  BRA `(.L_x_208) ;  /* 0xffffff8c00787947 */ /* 0x000fea000383ffff */
.L_x_80:
[----:B------:R-:W-:-:S07]  /*bdb0*/  MOV R2, UR5 ;  /* 0x0000000500027c02 */ /* 0x000fce0008000f00 */
.L_x_209:
[----:B-1----:R1:W2:Y:S02]  /*bdc0*/  SYNCS.PHASECHK.TRANS64.TRYWAIT P0, [R2+URZ], R4 ;  /* 0x00000004020075a7 */ /* 0x0022a400080011ff */
[----:B--2---:R-:W-:Y:S05]  /*bdd0*/  @!P0 NANOSLEEP.SYNCS 0x989680 ;  /* 0x009896800000895d */ /* 0x004fea0003900000 */
[----:B------:R-:W2:Y:S02]  /*bde0*/  @!P0 SYNCS.PHASECHK.TRANS64 P0, [R2+URZ], R4 ;  /* 0x00000004020085a7 */ /* 0x000ea400080010ff */
[----:B--2---:R-:W-:Y:S05]  /*bdf0*/  @!P0 BRA `(.L_x_209) ;  /* 0xfffffffc00f08947 */ /* 0x004fea000383ffff */
[----:B------:R-:W-:Y:S05]  /*be00*/  BRA `(.L_x_210) ;  /* 0xffffff8c00847947 */ /* 0x000fea000383ffff */
.L_x_83:
[----:B------:R-:W-:-:S07]  /*be10*/  MOV R2, UR62 ;  /* 0x0000003e00027c02 */ /* 0x000fce0008000f00 */
.L_x_211:
[----:B-1----:R1:W2:Y:S02]  /*be20*/  SYNCS.PHASECHK.TRANS64.TRYWAIT P1, [R2+URZ+0xf0], R3 ;  /* 0x0000f003020075a7 */ /* 0x0022a400080211ff */
[----:B--2---:R-:W-:Y:S05]  /*be30*/  @!P1 NANOSLEEP.SYNCS 0x989680 ;  /* 0x009896800000995d */ /* 0x004fea0003900000 */
[----:B------:R-:W2:Y:S02]  /*be40*/  @!P1 SYNCS.PHASECHK.TRANS64 P1, [R2+URZ+0xf0], R3 ;  /* 0x0000f003020095a7 */ /* 0x000ea400080210ff */
[----:B--2---:R-:W-:Y:S05]  /*be50*/  @!P1 BRA `(.L_x_211) ;  /* 0xfffffffc00f09947 */ /* 0x004fea000383ffff */
[----:B------:R-:W-:Y:S05]  /*be60*/  BRA `(.L_x_212) ;  /* 0xffffff8c00d47947 */ /* 0x000fea000383ffff */
.L_x_88:
[----:B---3--:R3:W4:Y:S02]  /*be70*/  SYNCS.PHASECHK.TRANS64.TRYWAIT P0, [R12+URZ+0x70], R0 ;  /* 0x000070000c0075a7 */ /* 0x00872400080011ff */
[----:B----4-:R-:W-:Y:S05]  /*be80*/  @!P0 NANOSLEEP.SYNCS 0x989680 ;  /* 0x009896800000895d */ /* 0x010fea0003900000 */
[----:B------:R-:W4:Y:S02]  /*be90*/  @!P0 SYNCS.PHASECHK.TRANS64 P0, [R12+URZ+0x70], R0 ;  /* 0x000070000c0085a7 */ /* 0x000f2400080010ff */
[----:B----4-:R-:W-:Y:S05]  /*bea0*/  @!P0 BRA `(.L_x_88) ;  /* 0xfffffffc00f08947 */ /* 0x010fea000383ffff */
[----:B------:R-:W-:Y:S05]  /*beb0*/  BRA `(.L_x_213) ;  /* 0xffffff9400007947 */ /* 0x000fea000383ffff */
.L_x_91:
[----:B-1----:R-:W-:Y:S07]  /*bec0*/  MOV R0, UR21 ;  /* 0x0000001500007c02 */ /* 0x002fee0008000f00 */
.L_x_214:
[----:B-1----:R1:W3:Y:S02]  /*bed0*/  SYNCS.PHASECHK.TRANS64.TRYWAIT P2, [R0+URZ+0x68], R6 ;  /* 0x00006806000075a7 */ /* 0x0022e400080411ff */
[----:B---3--:R-:W-:Y:S05]  /*bee0*/  @!P2 NANOSLEEP.SYNCS 0x989680 ;  /* 0x009896800000a95d */ /* 0x008fea0003900000 */
[----:B------:R-:W3:Y:S02]  /*bef0*/  @!P2 SYNCS.PHASECHK.TRANS64 P2, [R0+URZ+0x68], R6 ;  /* 0x000068060000a5a7 */ /* 0x000ee400080410ff */
[----:B---3--:R-:W-:Y:S05]  /*bf00*/  @!P2 BRA `(.L_x_214) ;  /* 0xfffffffc00f0a947 */ /* 0x008fea000383ffff */
[----:B------:R-:W-:Y:S05]  /*bf10*/  BRA `(.L_x_90) ;  /* 0xffffff98006c7947 */ /* 0x000fea000383ffff */
.L_x_94:
[----:B------:R-:W-:Y:S07]  /*bf20*/  MOV R0, UR21 ;  /* 0x0000001500007c02 */ /* 0x000fee0008000f00 */
.L_x_215:
[----:B-1----:R1:W3:Y:S02]  /*bf30*/  SYNCS.PHASECHK.TRANS64.TRYWAIT P0, [R0+URZ+0x40], R10 ;  /* 0x0000400a000075a7 */ /* 0x0022e400080011ff */
[----:B---3--:R-:W-:Y:S05]  /*bf40*/  @!P0 NANOSLEEP.SYNCS 0x989680 ;  /* 0x009896800000895d */ /* 0x008fea0003900000 */
[----:B------:R-:W3:Y:S02]  /*bf50*/  @!P0 SYNCS.PHASECHK.TRANS64 P0, [R0+URZ+0x40], R10 ;  /* 0x0000400a000085a7 */ /* 0x000ee400080010ff */
[----:B---3--:R-:W-:Y:S05]  /*bf60*/  @!P0 BRA `(.L_x_215) ;  /* 0xfffffffc00f08947 */ /* 0x008fea000383ffff */
[----:B------:R-:W-:Y:S05]  /*bf70*/  BRA `(.L_x_216) ;  /* 0xffffff9800c87947 */ /* 0x000fea000383ffff */
.L_x_95:
[----:B------:R-:W-:Y:S07]  /*bf80*/  MOV R0, UR21 ;  /* 0x0000001500007c02 */ /* 0x000fee0008000f00 */
.L_x_217:
[----:B-1----:R1:W3:Y:S02]  /*bf90*/  SYNCS.PHASECHK.TRANS64.TRYWAIT P0, [R0+URZ+0x48], R10 ;  /* 0x0000480a000075a7 */ /* 0x0022e400080011ff */
[----:B---3--:R-:W-:Y:S05]  /*bfa0*/  @!P0 NANOSLEEP.SYNCS 0x989680 ;  /* 0x009896800000895d */ /* 0x008fea0003900000 */
[----:B------:R-:W3:Y:S02]  /*bfb0*/  @!P0 SYNCS.PHASECHK.TRANS64 P0, [R0+URZ+0x48], R10 ;  /* 0x0000480a000085a7 */ /* 0x000ee400080010ff */
[----:B---3--:R-:W-:Y:S05]  /*bfc0*/  @!P0 BRA `(.L_x_217) ;  /* 0xfffffffc00f08947 */ /* 0x008fea000383ffff */
[----:B------:R-:W-:Y:S05]  /*bfd0*/  BRA `(.L_x_218) ;  /* 0xffffff9c00087947 */ /* 0x000fea000383ffff */
.L_x_96:
[----:B------:R-:W-:Y:S07]  /*bfe0*/  MOV R0, UR21 ;  /* 0x0000001500007c02 */ /* 0x000fee0008000f00 */
.L_x_219:
[----:B-1----:R1:W3:Y:S02]  /*bff0*/  SYNCS.PHASECHK.TRANS64.TRYWAIT P0, [R0+URZ+0x50], R10 ;  /* 0x0000500a000075a7 */ /* 0x0022e400080011ff */
[----:B---3--:R-:W-:Y:S05]  /*c000*/  @!P0 NANOSLEEP.SYNCS 0x989680 ;  /* 0x009896800000895d */ /* 0x008fea0003900000 */
[----:B------:R-:W3:Y:S02]  /*c010*/  @!P0 SYNCS.PHASECHK.TRANS64 P0, [R0+URZ+0x50], R10 ;  /* 0x0000500a000085a7 */ /* 0x000ee400080010ff */
[----:B---3--:R-:W-:Y:S05]  /*c020*/  @!P0 BRA `(.L_x_219) ;  /* 0xfffffffc00f08947 */ /* 0x008fea000383ffff */
[----:B------:R-:W-:Y:S05]  /*c030*/  BRA `(.L_x_220) ;  /* 0xffffff9c00507947 */ /* 0x000fea000383ffff */
.L_x_97:
[----:B------:R-:W-:Y:S07]  /*c040*/  MOV R0, UR21 ;  /* 0x0000001500007c02 */ /* 0x000fee0008000f00 */
.L_x_221:
[----:B-1----:R1:W3:Y:S02]  /*c050*/  SYNCS.PHASECHK.TRANS64.TRYWAIT P0, [R0+URZ+0x58], R10 ;  /* 0x0000580a000075a7 */ /* 0x0022e400080011ff */
[----:B---3--:R-:W-:Y:S05]  /*c060*/  @!P0 NANOSLEEP.SYNCS 0x989680 ;  /* 0x009896800000895d */ /* 0x008fea0003900000 */
[----:B------:R-:W3:Y:S02]  /*c070*/  @!P0 SYNCS.PHASECHK.TRANS64 P0, [R0+URZ+0x58], R10 ;  /* 0x0000580a000085a7 */ /* 0x000ee400080010ff */
[----:B---3--:R-:W-:Y:S05]  /*c080*/  @!P0 BRA `(.L_x_221) ;  /* 0xfffffffc00f08947 */ /* 0x008fea000383ffff */
[----:B------:R-:W-:Y:S05]  /*c090*/  BRA `(.L_x_222) ;  /* 0xffffff9c00987947 */ /* 0x000fea000383ffff */
.L_x_98:
[----:B------:R-:W-:Y:S07]  /*c0a0*/  MOV R0, UR21 ;  /* 0x0000001500007c02 */ /* 0x000fee0008000f00 */
.L_x_223:
[----:B-1----:R1:W3:Y:S02]  /*c0b0*/  SYNCS.PHASECHK.TRANS64.TRYWAIT P0, [R0+URZ+0x40], R9 ;  /* 0x00004009000075a7 */ /* 0x0022e400080011ff */
[----:B---3--:R-:W-:Y:S05]  /*c0c0*/  @!P0 NANOSLEEP.SYNCS 0x989680 ;  /* 0x009896800000895d */ /* 0x008fea0003900000 */
[----:B------:R-:W3:Y:S02]  /*c0d0*/  @!P0 SYNCS.PHASECHK.TRANS64 P0, [R0+URZ+0x40], R9 ;  /* 0x00004009000085a7 */ /* 0x000ee400080010ff */
[----:B---3--:R-:W-:Y:S05]  /*c0e0*/  @!P0 BRA `(.L_x_223) ;  /* 0xfffffffc00f08947 */ /* 0x008fea000383ffff */
[----:B------:R-:W-:Y:S05]  /*c0f0*/  BRA `(.L_x_224) ;  /* 0xffffff9c00e47947 */ /* 0x000fea000383ffff */
.L_x_99:
[----:B------:R-:W-:Y:S07]  /*c100*/  MOV R0, UR21 ;  /* 0x0000001500007c02 */ /* 0x000fee0008000f00 */
.L_x_225:
[----:B-1----:R1:W3:Y:S02]  /*c110*/  SYNCS.PHASECHK.TRANS64.TRYWAIT P0, [R0+URZ+0x48], R9 ;  /* 0x00004809000075a7 */ /* 0x0022e400080011ff */
[----:B---3--:R-:W-:Y:S05]  /*c120*/  @!P0 NANOSLEEP.SYNCS 0x989680 ;  /* 0x009896800000895d */ /* 0x008fea0003900000 */
[----:B------:R-:W3:Y:S02]  /*c130*/  @!P0 SYNCS.PHASECHK.TRANS64 P0, [R0+URZ+0x48], R9 ;  /* 0x00004809000085a7 */ /* 0x000ee400080010ff */
[----:B---3--:R-:W-:Y:S05]  /*c140*/  @!P0 BRA `(.L_x_225) ;  /* 0xfffffffc00f08947 */ /* 0x008fea000383ffff */
[----:B------:R-:W-:Y:S05]  /*c150*/  BRA `(.L_x_226) ;  /* 0xffffffa0002c7947 */ /* 0x000fea000383ffff */
.L_x_100:
[----:B------:R-:W-:Y:S07]  /*c160*/  MOV R0, UR21 ;  /* 0x0000001500007c02 */ /* 0x000fee0008000f00 */
.L_x_227:
[----:B-1----:R1:W3:Y:S02]  /*c170*/  SYNCS.PHASECHK.TRANS64.TRYWAIT P0, [R0+URZ+0x50], R9 ;  /* 0x00005009000075a7 */ /* 0x0022e400080011ff */
[----:B---3--:R-:W-:Y:S05]  /*c180*/  @!P0 NANOSLEEP.SYNCS 0x989680 ;  /* 0x009896800000895d */ /* 0x008fea0003900000 */
[----:B------:R-:W3:Y:S02]  /*c190*/  @!P0 SYNCS.PHASECHK.TRANS64 P0, [R0+URZ+0x50], R9 ;  /* 0x00005009000085a7 */ /* 0x000ee400080010ff */
[----:B---3--:R-:W-:Y:S05]  /*c1a0*/  @!P0 BRA `(.L_x_227) ;  /* 0xfffffffc00f08947 */ /* 0x008fea000383ffff */
[----:B------:R-:W-:Y:S05]  /*c1b0*/  BRA `(.L_x_228) ;  /* 0xffffffa000747947 */ /* 0x000fea000383ffff */
.L_x_101:
[----:B------:R-:W-:Y:S07]  /*c1c0*/  MOV R0, UR21 ;  /* 0x0000001500007c02 */ /* 0x000fee0008000f00 */
.L_x_229:
[----:B-1----:R1:W3:Y:S02]  /*c1d0*/  SYNCS.PHASECHK.TRANS64.TRYWAIT P0, [R0+URZ+0x58], R9 ;  /* 0x00005809000075a7 */ /* 0x0022e400080011ff */
[----:B---3--:R-:W-:Y:S05]  /*c1e0*/  @!P0 NANOSLEEP.SYNCS 0x989680 ;  /* 0x009896800000895d */ /* 0x008fea0003900000 */
[----:B------:R-:W3:Y:S02]  /*c1f0*/  @!P0 SYNCS.PHASECHK.TRANS64 P0, [R0+URZ+0x58], R9 ;  /* 0x00005809000085a7 */ /* 0x000ee400080010ff */
[----:B---3--:R-:W-:Y:S05]  /*c200*/  @!P0 BRA `(.L_x_229) ;  /* 0xfffffffc00f08947 */ /* 0x008fea000383ffff */
[----:B------:R-:W-:Y:S05]  /*c210*/  BRA `(.L_x_230) ;  /* 0xffffffa000b87947 */ /* 0x000fea000383ffff */
.L_x_103:
[----:B------:R-:W-:-:S07]  /*c220*/  MOV R0, UR21 ;  /* 0x0000001500007c02 */ /* 0x000fce0008000f00 */
.L_x_231:
[----:B-1----:R1:W4:Y:S02]  /*c230*/  SYNCS.PHASECHK.TRANS64.TRYWAIT P0, [R0+URZ+0x40], R10 ;  /* 0x0000400a000075a7 */ /* 0x00232400080011ff */
[----:B----4-:R-:W-:Y:S05]  /*c240*/  @!P0 NANOSLEEP.SYNCS 0x989680 ;  /* 0x009896800000895d */ /* 0x010fea0003900000 */
[----:B------:R-:W4:Y:S02]  /*c250*/  @!P0 SYNCS.PHASECHK.TRANS64 P0, [R0+URZ+0x40], R10 ;  /* 0x0000400a000085a7 */ /* 0x000f2400080010ff */
[----:B----4-:R-:W-:Y:S05]  /*c260*/  @!P0 BRA `(.L_x_231) ;  /* 0xfffffffc00f08947 */ /* 0x010fea000383ffff */
[----:B------:R-:W-:Y:S05]  /*c270*/  BRA `(.L_x_232) ;  /* 0xffffffa400287947 */ /* 0x000fea000383ffff */
.L_x_104:
[----:B-1----:R-:W-:-:S07]  /*c280*/  MOV R0, UR21 ;  /* 0x0000001500007c02 */ /* 0x002fce0008000f00 */
.L_x_233:
[----:B-1----:R1:W4:Y:S02]  /*c290*/  SYNCS.PHASECHK.TRANS64.TRYWAIT P0, [R0+URZ+0x48], R10 ;  /* 0x0000480a000075a7 */ /* 0x00232400080011ff */
[----:B----4-:R-:W-:Y:S05]  /*c2a0*/  @!P0 NANOSLEEP.SYNCS 0x989680 ;  /* 0x009896800000895d */ /* 0x010fea0003900000 */
[----:B------:R-:W4:Y:S02]  /*c2b0*/  @!P0 SYNCS.PHASECHK.TRANS64 P0, [R0+URZ+0x48], R10 ;  /* 0x0000480a000085a7 */ /* 0x000f2400080010ff */
[----:B----4-:R-:W-:Y:S05]  /*c2c0*/  @!P0 BRA `(.L_x_233) ;  /* 0xfffffffc00f08947 */ /* 0x010fea000383ffff */
[----:B------:R-:W-:Y:S05]  /*c2d0*/  BRA `(.L_x_234) ;  /* 0xffffffa400187947 */ /* 0x000fea000383ffff */
.L_x_105:
[----:B------:R-:W-:-:S07]  /*c2e0*/  MOV R2, UR21 ;  /* 0x0000001500027c02 */ /* 0x000fce0008000f00 */
.L_x_235:
[----:B-1----:R1:W4:Y:S02]  /*c2f0*/  SYNCS.PHASECHK.TRANS64.TRYWAIT P0, [R2+URZ+0x50], R10 ;  /* 0x0000500a020075a7 */ /* 0x00232400080011ff */
[----:B----4-:R-:W-:Y:S05]  /*c300*/  @!P0 NANOSLEEP.SYNCS 0x989680 ;  /* 0x009896800000895d */ /* 0x010fea0003900000 */
[----:B------:R-:W4:Y:S02]  /*c310*/  @!P0 SYNCS.PHASECHK.TRANS64 P0, [R2+URZ+0x50], R10 ;  /* 0x0000500a020085a7 */ /* 0x000f2400080010ff */
[----:B----4-:R-:W-:Y:S05]  /*c320*/  @!P0 BRA `(.L_x_235) ;  /* 0xfffffffc00f08947 */ /* 0x010fea000383ffff */
[----:B------:R-:W-:Y:S05]  /*c330*/  BRA `(.L_x_236) ;  /* 0xffffffa4000c7947 */ /* 0x000fea000383ffff */
.L_x_107:
[----:B--2---:R2:W3:Y:S02]  /*c340*/  SYNCS.PHASECHK.TRANS64.TRYWAIT P0, [R3+URZ+0x70], R0 ;  /* 0x00007000030075a7 */ /* 0x0044e400080011ff */
[----:B---3--:R-:W-:Y:S05]  /*c350*/  @!P0 NANOSLEEP.SYNCS 0x989680 ;  /* 0x009896800000895d */ /* 0x008fea0003900000 */
[----:B------:R-:W3:Y:S02]  /*c360*/  @!P0 SYNCS.PHASECHK.TRANS64 P0, [R3+URZ+0x70], R0 ;  /* 0x00007000030085a7 */ /* 0x000ee400080010ff */
[----:B---3--:R-:W-:Y:S05]  /*c370*/  @!P0 BRA `(.L_x_107) ;  /* 0xfffffffc00f08947 */ /* 0x008fea000383ffff */
[----:B------:R-:W-:Y:S05]  /*c380*/  BRA `(.L_x_237) ;  /* 0xffffffa400cc7947 */ /* 0x000fea000383ffff */
.L_x_118:
[----:B-1----:R-:W-:Y:S04]  /*c390*/  MOV R2, UR43 ;  /* 0x0000002b00027c02 */ /* 0x002fe80008000f00 */
[----:B------:R1:W2:Y:S03]  /*c3a0*/  SYNCS.PHASECHK.TRANS64.TRYWAIT P0, [R2+URZ+0x20], R3 ;  /* 0x00002003020075a7 */ /* 0x0002a600080011ff */
[----:B--2---:R-:W-:Y:S05]  /*c3b0*/  @!P0 NANOSLEEP.SYNCS 0x989680 ;  /* 0x009896800000895d */ /* 0x004fea0003900000 */
[----:B------:R-:W2:Y:S02]  /*c3c0*/  @!P0 SYNCS.PHASECHK.TRANS64 P0, [R2+URZ+0x20], R3 ;  /* 0x00002003020085a7 */ /* 0x000ea400080010ff */
[----:B--2---:R-:W-:Y:S05]  /*c3d0*/  @!P0 BRA `(.L_x_118) ;  /* 0xfffffffc00ec8947 */ /* 0x004fea000383ffff */
[----:B------:R-:W-:Y:S05]  /*c3e0*/  BRA `(.L_x_117) ;  /* 0xffffffb4001c7947 */ /* 0x000fea000383ffff */
.L_x_120:
[----:B-1----:R1:W3:Y:S02]  /*c3f0*/  SYNCS.PHASECHK.TRANS64.TRYWAIT P1, [R73+URZ+0x90], R0 ;  /* 0x00009000490075a7 */ /* 0x0022e400080211ff */
[----:B---3--:R-:W-:Y:S05]  /*c400*/  @!P1 NANOSLEEP.SYNCS 0x989680 ;  /* 0x009896800000995d */ /* 0x008fea0003900000 */
[----:B------:R-:W3:Y:S02]  /*c410*/  @!P1 SYNCS.PHASECHK.TRANS64 P1, [R73+URZ+0x90], R0 ;  /* 0x00009000490095a7 */ /* 0x000ee400080210ff */
[----:B---3--:R-:W-:Y:S05]  /*c420*/  @!P1 BRA `(.L_x_120) ;  /* 0xfffffffc00f09947 */ /* 0x008fea000383ffff */
[----:B------:R-:W-:Y:S05]  /*c430*/  BRA `(.L_x_119) ;  /* 0xffffffb400447947 */ /* 0x000fea000383ffff */
.L_x_129:
[----:B-1----:R1:W3:Y:S02]  /*c440*/  SYNCS.PHASECHK.TRANS64.TRYWAIT P0, [R2+URZ+0x20], R0 ;  /* 0x00002000020075a7 */ /* 0x0022e400080011ff */
[----:B---3--:R-:W-:Y:S05]  /*c450*/  @!P0 NANOSLEEP.SYNCS 0x989680 ;  /* 0x009896800000895d */ /* 0x008fea0003900000 */
[----:B------:R-:W3:Y:S02]  /*c460*/  @!P0 SYNCS.PHASECHK.TRANS64 P0, [R2+URZ+0x20], R0 ;  /* 0x00002000020085a7 */ /* 0x000ee400080010ff */
[----:B---3--:R-:W-:Y:S05]  /*c470*/  @!P0 BRA `(.L_x_129) ;  /* 0xfffffffc00f08947 */ /* 0x008fea000383ffff */
[----:B------:R-:W-:Y:S05]  /*c480*/  BRA `(.L_x_128) ;  /* 0xffffffb800e47947 */ /* 0x000fea000383ffff */
.L_x_137:
[----:B-1----:R1:W3:Y:S02]  /*c490*/  SYNCS.PHASECHK.TRANS64.TRYWAIT P0, [R0+URZ+0x20], R6 ;  /* 0x00002006000075a7 */ /* 0x0022e400080011ff */
[----:B---3--:R-:W-:Y:S05]  /*c4a0*/  @!P0 NANOSLEEP.SYNCS 0x989680 ;  /* 0x009896800000895d */ /* 0x008fea0003900000 */
[----:B------:R-:W3:Y:S02]  /*c4b0*/  @!P0 SYNCS.PHASECHK.TRANS64 P0, [R0+URZ+0x20], R6 ;  /* 0x00002006000085a7 */ /* 0x000ee400080010ff */
[----:B---3--:R-:W-:Y:S05]  /*c4c0*/  @!P0 BRA `(.L_x_137) ;  /* 0xfffffffc00f08947 */ /* 0x008fea000383ffff */
[----:B------:R-:W-:Y:S05]  /*c4d0*/  BRA `(.L_x_136) ;  /* 0xffffffc000a87947 */ /* 0x000fea000383ffff */
.L_x_145:
[----:B-1----:R1:W3:Y:S02]  /*c4e0*/  SYNCS.PHASECHK.TRANS64.TRYWAIT P0, [R0+URZ+0x20], R6 ;  /* 0x00002006000075a7 */ /* 0x0022e400080011ff */
[----:B---3--:R-:W-:Y:S05]  /*c4f0*/  @!P0 NANOSLEEP.SYNCS 0x989680 ;  /* 0x009896800000895d */ /* 0x008fea0003900000 */
[----:B------:R-:W3:Y:S02]  /*c500*/  @!P0 SYNCS.PHASECHK.TRANS64 P0, [R0+URZ+0x20], R6 ;  /* 0x00002006000085a7 */ /* 0x000ee400080010ff */
[----:B---3--:R-:W-:Y:S05]  /*c510*/  @!P0 BRA `(.L_x_145) ;  /* 0xfffffffc00f08947 */ /* 0x008fea000383ffff */
[----:B------:R-:W-:Y:S05]  /*c520*/  BRA `(.L_x_144) ;  /* 0xffffffc800707947 */ /* 0x000fea000383ffff */
.L_x_153:
[----:B-1----:R1:W3:Y:S02]  /*c530*/  SYNCS.PHASECHK.TRANS64.TRYWAIT P0, [R0+URZ+0x20], R6 ;  /* 0x00002006000075a7 */ /* 0x0022e400080011ff */
[----:B---3--:R-:W-:Y:S05]  /*c540*/  @!P0 NANOSLEEP.SYNCS 0x989680 ;  /* 0x009896800000895d */ /* 0x008fea0003900000 */
[----:B------:R-:W3:Y:S02]  /*c550*/  @!P0 SYNCS.PHASECHK.TRANS64 P0, [R0+URZ+0x20], R6 ;  /* 0x00002006000085a7 */ /* 0x000ee400080010ff */
[----:B---3--:R-:W-:Y:S05]  /*c560*/  @!P0 BRA `(.L_x_153) ;  /* 0xfffffffc00f08947 */ /* 0x008fea000383ffff */
[----:B------:R-:W-:Y:S05]  /*c570*/  BRA `(.L_x_152) ;  /* 0xffffffd000447947 */ /* 0x000fea000383ffff */
.L_x_161:
[----:B-1----:R1:W2:Y:S02]  /*c580*/  SYNCS.PHASECHK.TRANS64.TRYWAIT P0, [R0+URZ+0x20], R6 ;  /* 0x00002006000075a7 */ /* 0x0022a400080011ff */
[----:B--2---:R-:W-:Y:S05]  /*c590*/  @!P0 NANOSLEEP.SYNCS 0x989680 ;  /* 0x009896800000895d */ /* 0x004fea0003900000 */
[----:B------:R-:W2:Y:S02]  /*c5a0*/  @!P0 SYNCS.PHASECHK.TRANS64 P0, [R0+URZ+0x20], R6 ;  /* 0x00002006000085a7 */ /* 0x000ea400080010ff */
[----:B--2---:R-:W-:Y:S05]  /*c5b0*/  @!P0 BRA `(.L_x_161) ;  /* 0xfffffffc00f08947 */ /* 0x004fea000383ffff */
[----:B------:R-:W-:Y:S05]  /*c5c0*/  BRA `(.L_x_160) ;  /* 0xffffffd800287947 */ /* 0x000fea000383ffff */
.L_x_169:
[----:B-1----:R1:W2:Y:S02]  /*c5d0*/  SYNCS.PHASECHK.TRANS64.TRYWAIT P0, [R0+URZ+0x20], R6 ;  /* 0x00002006000075a7 */ /* 0x0022a400080011ff */
[----:B--2---:R-:W-:Y:S05]  /*c5e0*/  @!P0 NANOSLEEP.SYNCS 0x989680 ;  /* 0x009896800000895d */ /* 0x004fea0003900000 */
[----:B------:R-:W2:Y:S02]  /*c5f0*/  @!P0 SYNCS.PHASECHK.TRANS64 P0, [R0+URZ+0x20], R6 ;  /* 0x00002006000085a7 */ /* 0x000ea400080010ff */
[----:B--2---:R-:W-:Y:S05]  /*c600*/  @!P0 BRA `(.L_x_169) ;  /* 0xfffffffc00f08947 */ /* 0x004fea000383ffff */
[----:B------:R-:W-:Y:S05]  /*c610*/  BRA `(.L_x_168) ;  /* 0xffffffe000007947 */ /* 0x000fea000383ffff */
.L_x_177:
[----:B-1----:R1:W2:Y:S02]  /*c620*/  SYNCS.PHASECHK.TRANS64.TRYWAIT P0, [R0+URZ+0x20], R77 ;  /* 0x0000204d000075a7 */ /* 0x0022a400080011ff */
[----:B--2---:R-:W-:Y:S05]  /*c630*/  @!P0 NANOSLEEP.SYNCS 0x989680 ;  /* 0x009896800000895d */ /* 0x004fea0003900000 */
[----:B------:R-:W2:Y:S02]  /*c640*/  @!P0 SYNCS.PHASECHK.TRANS64 P0, [R0+URZ+0x20], R77 ;  /* 0x0000204d000085a7 */ /* 0x000ea400080010ff */
[----:B--2---:R-:W-:Y:S05]  /*c650*/  @!P0 BRA `(.L_x_177) ;  /* 0xfffffffc00f08947 */ /* 0x004fea000383ffff */
[----:B------:R-:W-:Y:S05]  /*c660*/  BRA `(.L_x_176) ;  /* 0xffffffe400d87947 */ /* 0x000fea000383ffff */
        .weak           $__internal_0_$__cuda_sm10x_tcgen05_guardrail_trap_col_being_dealloced_not_returned_by_alloc
        .type           $__internal_0_$__cuda_sm10x_tcgen05_guardrail_trap_col_being_dealloced_not_returned_by_alloc,@function
        .size           $__internal_0_$__cuda_sm10x_tcgen05_guardrail_trap_col_being_dealloced_not_returned_by_alloc,($__internal_1_$__cuda_sm10x_tcgen05_guardrail_trap_phase_invalid_during_alloc - $__internal_0_$__cuda_sm10x_tcgen05_guardrail_trap_col_being_dealloced_not_returned_by_alloc)
$__internal_0_$__cuda_sm10x_tcgen05_guardrail_trap_col_being_dealloced_not_returned_by_alloc:
[----:B------:R-:W-:Y:S05]  /*c670*/  BPT.TRAP 0x1 ;  /* 0x000000040000795c */ /* 0x000fea0000300000 */
[----:B------:R-:W-:-:S04]  /*c680*/  HFMA2 R3, -RZ, RZ, 0, 0 ;  /* 0x00000000ff037431 */ /* 0x000fc800000001ff */
[----:B------:R-:W-:Y:S05]  /*c690*/  RET.REL.NODEC R2 `(_ZN7cutlass13device_kernelINS_4gemm6kernel13GemmUniversalIN4cute5tupleIJiiiiEEENS1_10collective13CollectiveMmaINS1_35MainloopSm100TmaUmmaWarpSpecializedILi2ELi2ELi4ENS5_IJNS4_1CILi4EEENSA_ILi2EEENSA_ILi1EEEEEEEENS5_IJNSA_ILi256EEENSA_ILi128EEESH_EEEfNS5_IJlSD_lEEEfSJ_NS4_8TiledMMAINS4_8MMA_AtomIJNS4_23SM100_MMA_TF32_2x1SM_SSINS_10tfloat32_tESN_fLi256ELi128ELNS4_4UMMA5MajorE0ELSP_0ELNSO_7ScaleInE0ELSQ_0EEEEEENS4_6LayoutINS5_IJSD_SD_SD_EEENS5_IJNSA_ILi0EEESV_SV_EEEEENS5_IJNS4_10UnderscoreESY_SY_EEEEENS4_28SM100_TMA_2SM_LOAD_MULTICASTENS4_14ComposedLayoutINS4_7SwizzleILi3ELi4ELi3EEENS4_18smem_ptr_flag_bitsILi32EEENST_INS5_IJNSA_ILi8EEENSA_ILi32EEEEEENS5_IJS18_SD_EEEEEEEvNS4_8identityES11_S1C_vS1D_EENS_8epilogue10collective18CollectiveEpilogueINS1F_23Sm100TmaWarpSpecializedILi4ELi2ELi16ELb1ELb0EEEJNS5_IJSH_SH_SH_EEENS5_IJNST_ISH_SD_EENST_INSA_ILi16EEESD_EEEEEfSJ_fSJ_NS1F_6fusion15FusionCallbacksIS1J_NS1P_17LinearCombinationIffffLNS_15FloatRoundStyleE2EEES1K_S1O_JEEENS4_5SM1004TMEM4LOAD26SM100_TMEM_LOAD_32dp32b16xENS4_13SM90_TMA_LOADENS12_INS13_ILi2ELi4ELi3EEES16_NST_INS5_IJS17_S1M_EEENS5_IJS1M_SD_EEEEEEENS4_39AutoVectorizingCopyWithAssumedAlignmentILi128EEENS4_14SM90_TMA_STOREES24_S26_S26_EEEvvEEEEvNT_6ParamsE) ;  /* 0xffffff3802587950 */ /* 0x000fea0003c3ffff */
        .weak           $__internal_1_$__cuda_sm10x_tcgen05_guardrail_trap_phase_invalid_during_alloc
        .type           $__internal_1_$__cuda_sm10x_tcgen05_guardrail_trap_phase_invalid_during_alloc,@function
        .size           $__internal_1_$__cuda_sm10x_tcgen05_guardrail_trap_phase_invalid_during_alloc,($__internal_2_$__cuda_sm10x_tcgen05_guardrail_trap_unallocated_columns_being_dealloced - $__internal_1_$__cuda_sm10x_tcgen05_guardrail_trap_phase_invalid_during_alloc)
$__internal_1_$__cuda_sm10x_tcgen05_guardrail_trap_phase_invalid_during_alloc:
[----:B------:R-:W-:Y:S05]  /*c6a0*/  BPT.TRAP 0x1 ;  /* 0x000000040000795c */ /* 0x000fea0000300000 */
[----:B------:R-:W-:-:S04]  /*c6b0*/  MOV R7, 0x0 ;  /* 0x0000000000077802 */ /* 0x000fc80000000f00 */
[----:B------:R-:W-:Y:S05]  /*c6c0*/  RET.REL.NODEC R6 `(_ZN7cutlass13device_kernelINS_4gemm6kernel13GemmUniversalIN4cute5tupleIJiiiiEEENS1_10collective13CollectiveMmaINS1_35MainloopSm100TmaUmmaWarpSpecializedILi2ELi2ELi4ENS5_IJNS4_1CILi4EEENSA_ILi2EEENSA_ILi1EEEEEEEENS5_IJNSA_ILi256EEENSA_ILi128EEESH_EEEfNS5_IJlSD_lEEEfSJ_NS4_8TiledMMAINS4_8MMA_AtomIJNS4_23SM100_MMA_TF32_2x1SM_SSINS_10tfloat32_tESN_fLi256ELi128ELNS4_4UMMA5MajorE0ELSP_0ELNSO_7ScaleInE0ELSQ_0EEEEEENS4_6LayoutINS5_IJSD_SD_SD_EEENS5_IJNSA_ILi0EEESV_SV_EEEEENS5_IJNS4_10UnderscoreESY_SY_EEEEENS4_28SM100_TMA_2SM_LOAD_MULTICASTENS4_14ComposedLayoutINS4_7SwizzleILi3ELi4ELi3EEENS4_18smem_ptr_flag_bitsILi32EEENST_INS5_IJNSA_ILi8EEENSA_ILi32EEEEEENS5_IJS18_SD_EEEEEEEvNS4_8identityES11_S1C_vS1D_EENS_8epilogue10collective18CollectiveEpilogueINS1F_23Sm100TmaWarpSpecializedILi4ELi2ELi16ELb1ELb0EEEJNS5_IJSH_SH_SH_EEENS5_IJNST_ISH_SD_EENST_INSA_ILi16EEESD_EEEEEfSJ_fSJ_NS1F_6fusion15FusionCallbacksIS1J_NS1P_17LinearCombinationIffffLNS_15FloatRoundStyleE2EEES1K_S1O_JEEENS4_5SM1004TMEM4LOAD26SM100_TMEM_LOAD_32dp32b16xENS4_13SM90_TMA_LOADENS12_INS13_ILi2ELi4ELi3EEES16_NST_INS5_IJS17_S1M_EEENS5_IJS1M_SD_EEEEEEENS4_39AutoVectorizingCopyWithAssumedAlignmentILi128EEENS4_14SM90_TMA_STOREES24_S26_S26_EEEvvEEEEvNT_6ParamsE) ;  /* 0xffffff38064c7950 */ /* 0x000fea0003c3ffff */
        .weak           $__internal_2_$__cuda_sm10x_tcgen05_guardrail_trap_unallocated_columns_being_dealloced
        .type           $__internal_2_$__cuda_sm10x_tcgen05_guardrail_trap_unallocated_columns_being_dealloced,@function
        .size           $__internal_2_$__cuda_sm10x_tcgen05_guardrail_trap_unallocated_columns_being_dealloced,(.L_x_239 - $__internal_2_$__cuda_sm10x_tcgen05_guardrail_trap_unallocated_columns_being_dealloced)
$__internal_2_$__cuda_sm10x_tcgen05_guardrail_trap_unallocated_columns_being_dealloced:
[----:B------:R-:W-:Y:S05]  /*c6d0*/  BPT.TRAP 0x1 ;  /* 0x000000040000795c */ /* 0x000fea0000300000 */
[----:B------:R-:W-:-:S04]  /*c6e0*/  HFMA2 R3, -RZ, RZ, 0, 0 ;  /* 0x00000000ff037431 */ /* 0x000fc800000001ff */
[----:B------:R-:W-:Y:S05]  /*c6f0*/  RET.REL.NODEC R2 `(_ZN7cutlass13device_kernelINS_4gemm6kernel13GemmUniversalIN4cute5tupleIJiiiiEEENS1_10collective13CollectiveMmaINS1_35MainloopSm100TmaUmmaWarpSpecializedILi2ELi2ELi4ENS5_IJNS4_1CILi4EEENSA_ILi2EEENSA_ILi1EEEEEEEENS5_IJNSA_ILi256EEENSA_ILi128EEESH_EEEfNS5_IJlSD_lEEEfSJ_NS4_8TiledMMAINS4_8MMA_AtomIJNS4_23SM100_MMA_TF32_2x1SM_SSINS_10tfloat32_tESN_fLi256ELi128ELNS4_4UMMA5MajorE0ELSP_0ELNSO_7ScaleInE0ELSQ_0EEEEEENS4_6LayoutINS5_IJSD_SD_SD_EEENS5_IJNSA_ILi0EEESV_SV_EEEEENS5_IJNS4_10UnderscoreESY_SY_EEEEENS4_28SM100_TMA_2SM_LOAD_MULTICASTENS4_14ComposedLayoutINS4_7SwizzleILi3ELi4ELi3EEENS4_18smem_ptr_flag_bitsILi32EEENST_INS5_IJNSA_ILi8EEENSA_ILi32EEEEEENS5_IJS18_SD_EEEEEEEvNS4_8identityES11_S1C_vS1D_EENS_8epilogue10collective18CollectiveEpilogueINS1F_23Sm100TmaWarpSpecializedILi4ELi2ELi16ELb1ELb0EEEJNS5_IJSH_SH_SH_EEENS5_IJNST_ISH_SD_EENST_INSA_ILi16EEESD_EEEEEfSJ_fSJ_NS1F_6fusion15FusionCallbacksIS1J_NS1P_17LinearCombinationIffffLNS_15FloatRoundStyleE2EEES1K_S1O_JEEENS4_5SM1004TMEM4LOAD26SM100_TMEM_LOAD_32dp32b16xENS4_13SM90_TMA_LOADENS12_INS13_ILi2ELi4ELi3EEES16_NST_INS5_IJS17_S1M_EEENS5_IJS1M_SD_EEEEEEENS4_39AutoVectorizingCopyWithAssumedAlignmentILi128EEENS4_14SM90_TMA_STOREES24_S26_S26_EEEvvEEEEvNT_6ParamsE) ;  /* 0xffffff3802407950 */ /* 0x000fea0003c3ffff */
.L_x_238:
[----:B------:R-:W-:-:S00]  /*c700*/  BRA `(.L_x_238) ;  /* 0xfffffffc00fc7947 */ /* 0x000fc0000383ffff */
[----:B------:R-:W-:-:S00]  /*c710*/  NOP ;  /* 0x0000000000007918 */ /* 0x000fc00000000000 */
        /* <DEDUP_REMOVED lines=14> */
.L_x_239:


//--------------------- .nv.global.init           --------------------------
	.section	.nv.global.init,"aw",@progbits
.nv.global.init:
	.type		$str$27,@object
	.size		$str$27,($str$28 - $str$27)
$str$27:
        /*0000*/ 	.byte	0x28, 0x61, 0x64, 0x64, 0x72, 0x65, 0x73, 0x73, 0x20, 0x26, 0x20, 0x6d, 0x61, 0x73, 0x6b, 0x29
        /*0010*/ 	.byte	0x20, 0x3d, 0x3d, 0x20, 0x30, 0x00
	.type		$str$28,@object
	.size		$str$28,($str$26 - $str$28)
$str$28:
        /*0016*/ 	.byte	0x2f, 0x74, 0x6d, 0x70, 0x2f, 0x63, 0x75, 0x74, 0x6c, 0x61, 0x73, 0x73, 0x5f, 0x73, 0x77, 0x65
        /*0026*/ 	.byte	0x65, 0x70, 0x5f, 0x73, 0x72, 0x63, 0x2f, 0x69, 0x6e, 0x63, 0x6c, 0x75, 0x64, 0x65, 0x2f, 0x63
        /*0036*/ 	.byte	0x75, 0x74, 0x65, 0x2f, 0x70, 0x6f, 0x69, 0x6e, 0x74, 0x65, 0x72, 0x5f, 0x66, 0x6c, 0x61, 0x67
        /*0046*/ 	.byte	0x67, 0x65, 0x64, 0x2e, 0x68, 0x70, 0x70, 0x00
	.type		$str$26,@object
	.size		$str$26,($str$25 - $str$26)
$str$26:
        /*004e*/ 	.byte	0x2f, 0x74, 0x6d, 0x70, 0x2f, 0x63, 0x75, 0x74, 0x6c, 0x61, 0x73, 0x73, 0x5f, 0x73, 0x77, 0x65
        /*005e*/ 	.byte	0x65, 0x70, 0x5f, 0x73, 0x72, 0x63, 0x2f, 0x69, 0x6e, 0x63, 0x6c, 0x75, 0x64, 0x65, 0x2f, 0x63
        /*006e*/ 	.byte	0x75, 0x74, 0x65, 0x2f, 0x61, 0x74, 0x6f, 0x6d, 0x2f, 0x63, 0x6f, 0x70, 0x79, 0x5f, 0x74, 0x72
        /*007e*/ 	.byte	0x61, 0x69, 0x74, 0x73, 0x5f, 0x73, 0x6d, 0x31, 0x30, 0x30, 0x2e, 0x68, 0x70, 0x70, 0x00
	.type		$str$25,@object
	.size		$str$25,(__unnamed_1 - $str$25)
$str$25:
        /*008d*/ 	.byte	0x28, 0x28, 0x75, 0x69, 0x6e, 0x74, 0x33, 0x32, 0x5f, 0x74, 0x28, 0x74, 0x68, 0x72, 0x65, 0x61
        /*009d*/ 	.byte	0x64, 0x49, 0x64, 0x78, 0x2e, 0x78, 0x29, 0x20, 0x2f, 0x20, 0x33, 0x32, 0x29, 0x20, 0x25, 0x20
        /*00ad*/ 	.byte	0x34, 0x29, 0x20, 0x3d, 0x3d, 0x20, 0x28, 0x28, 0x28, 0x74, 0x6d, 0x65, 0x6d, 0x5f, 0x61, 0x64
        /*00bd*/ 	.byte	0x64, 0x72, 0x20, 0x3e, 0x3e, 0x20, 0x31, 0x36, 0x29, 0x20, 0x2f, 0x20, 0x33, 0x32, 0x29, 0x20
        /*00cd*/ 	.byte	0x25, 0x20, 0x34, 0x29, 0x00
	.type		__unnamed_1,@object
	.size		__unnamed_1,(__unnamed_2 - __unnamed_1)
__unnamed_1:
        /*00d2*/ 	.byte	0x61, 0x75, 0x74, 0x6f, 0x20, 0x63, 0x75, 0x74, 0x65, 0x3a, 0x3a, 0x61, 0x73, 0x5f, 0x70, 0x6f
        /* <DEDUP_REMOVED lines=23> */
        /*0252*/ 	.byte	0x43, 0x3c, 0x32, 0x30, 0x34, 0x38, 0x3e, 0x3e, 0x3e, 0x3e, 0x5d, 0x00
	.type		__unnamed_2,@object
	.size		__unnamed_2,(.L_2 - __unnamed_2)
__unnamed_2:
        /* <DEDUP_REMOVED lines=42> */
        /*04fe*/ 	.byte	0x3e, 0x5d, 0x00
.L_2:


//--------------------- .nv.shared._ZN7cutlass13device_kernelINS_4gemm6kernel13GemmUniversalIN4cute5tupleIJiiiiEEENS1_10collective13CollectiveMmaINS1_35MainloopSm100TmaUmmaWarpSpecializedILi2ELi2ELi4ENS5_IJNS4_1CILi4EEENSA_ILi2EEENSA_ILi1EEEEEEEENS5_IJNSA_ILi256EEENSA_ILi128EEESH_EEEfNS5_IJlSD_lEEEfSJ_NS4_8TiledMMAINS4_8MMA_AtomIJNS4_23SM100_MMA_TF32_2x1SM_SSINS_10tfloat32_tESN_fLi256ELi128ELNS4_4UMMA5MajorE0ELSP_0ELNSO_7ScaleInE0ELSQ_0EEEEEENS4_6LayoutINS5_IJSD_SD_SD_EEENS5_IJNSA_ILi0EEESV_SV_EEEEENS5_IJNS4_10UnderscoreESY_SY_EEEEENS4_28SM100_TMA_2SM_LOAD_MULTICASTENS4_14ComposedLayoutINS4_7SwizzleILi3ELi4ELi3EEENS4_18smem_ptr_flag_bitsILi32EEENST_INS5_IJNSA_ILi8EEENSA_ILi32EEEEEENS5_IJS18_SD_EEEEEEEvNS4_8identityES11_S1C_vS1D_EENS_8epilogue10collective18CollectiveEpilogueINS1F_23Sm100TmaWarpSpecializedILi4ELi2ELi16ELb1ELb0EEEJNS5_IJSH_SH_SH_EEENS5_IJNST_ISH_SD_EENST_INSA_ILi16EEESD_EEEEEfSJ_fSJ_NS1F_6fusion15FusionCallbacksIS1J_NS1P_17LinearCombinationIffffLNS_15FloatRoundStyleE2EEES1K_S1O_JEEENS4_5SM1004TMEM4LOAD26SM100_TMEM_LOAD_32dp32b16xENS4_13SM90_TMA_LOADENS12_INS13_ILi2ELi4ELi3EEES16_NST_INS5_IJS17_S1M_EEENS5_IJS1M_SD_EEEEEEENS4_39AutoVectorizingCopyWithAssumedAlignmentILi128EEENS4_14SM90_TMA_STOREES24_S26_S26_EEEvvEEEEvNT_6ParamsE --------------------------
	.section	.nv.shared._ZN7cutlass13device_kernelINS_4gemm6kernel13GemmUniversalIN4cute5tupleIJiiiiEEENS1_10collective13CollectiveMmaINS1_35MainloopSm100TmaUmmaWarpSpecializedILi2ELi2ELi4ENS5_IJNS4_1CILi4EEENSA_ILi2EEENSA_ILi1EEEEEEEENS5_IJNSA_ILi256EEENSA_ILi128EEESH_EEEfNS5_IJlSD_lEEEfSJ_NS4_8TiledMMAINS4_8MMA_AtomIJNS4_23SM100_MMA_TF32_2x1SM_SSINS_10tfloat32_tESN_fLi256ELi128ELNS4_4UMMA5MajorE0ELSP_0ELNSO_7ScaleInE0ELSQ_0EEEEEENS4_6LayoutINS5_IJSD_SD_SD_EEENS5_IJNSA_ILi0EEESV_SV_EEEEENS5_IJNS4_10UnderscoreESY_SY_EEEEENS4_28SM100_TMA_2SM_LOAD_MULTICASTENS4_14ComposedLayoutINS4_7SwizzleILi3ELi4ELi3EEENS4_18smem_ptr_flag_bitsILi32EEENST_INS5_IJNSA_ILi8EEENSA_ILi32EEEEEENS5_IJS18_SD_EEEEEEEvNS4_8identityES11_S1C_vS1D_EENS_8epilogue10collective18CollectiveEpilogueINS1F_23Sm100TmaWarpSpecializedILi4ELi2ELi16ELb1ELb0EEEJNS5_IJSH_SH_SH_EEENS5_IJNST_ISH_SD_EENST_INSA_ILi16EEESD_EEEEEfSJ_fSJ_NS1F_6fusion15FusionCallbacksIS1J_NS1P_17LinearCombinationIffffLNS_15FloatRoundStyleE2EEES1K_S1O_JEEENS4_5SM1004TMEM4LOAD26SM100_TMEM_LOAD_32dp32b16xENS4_13SM90_TMA_LOADENS12_INS13_ILi2ELi4ELi3EEES16_NST_INS5_IJS17_S1M_EEENS5_IJS1M_SD_EEEEEEENS4_39AutoVectorizingCopyWithAssumedAlignmentILi128EEENS4_14SM90_TMA_STOREES24_S26_S26_EEEvvEEEEvNT_6ParamsE,"aw",@nobits
	.sectionflags	@""
	.align	16
	.zero		1024


//--------------------- .nv.shared.reserved.0     --------------------------
	.section	.nv.shared.reserved.0,"aw",@nobits
	.weak		__nv_reservedSMEM_offset_0_alias
	.size		__nv_reservedSMEM_offset_0_alias, 0, 64
	.other		__nv_reservedSMEM_offset_0_alias,@"STO_CUDA_RESERVED_SHARED STV_DEFAULT"
__nv_reservedSMEM_offset_0_alias:
	.zero		0
.nv.shared.reserved.0:
	.zero		64
	.weak		__nv_reservedSMEM_tcgen05_partition
	.type		__nv_reservedSMEM_tcgen05_partition,@object
	.size		__nv_reservedSMEM_tcgen05_partition,(.L_0 - __nv_reservedSMEM_tcgen05_partition)
__nv_reservedSMEM_tcgen05_partition:
	.zero		32
.L_0:


//--------------------- .nv.global                --------------------------
	.section	.nv.global,"aw",@nobits
.nv.global:
	.type		_ZN40_INTERNAL_4c506bd6_4_k_cu_3801f224_140694cute1_E,@object
	.size		_ZN40_INTERNAL_4c506bd6_4_k_cu_3801f224_140694cute1_E,(_ZN40_INTERNAL_4c506bd6_4_k_cu_3801f224_140694cuda3std3__45__cpo6cbeginE - _ZN40_INTERNAL_4c506bd6_4_k_cu_3801f224_140694cute1_E)
_ZN40_INTERNAL_4c506bd6_4_k_cu_3801f224_140694cute1_E:
	.zero		1
	.type		_ZN40_INTERNAL_4c506bd6_4_k_cu_3801f224_140694cuda3std3__45__cpo6cbeginE,@object
	.size		_ZN40_INTERNAL_4c506bd6_4_k_cu_3801f224_140694cuda3std3__45__cpo6cbeginE,(_ZN40_INTERNAL_4c506bd6_4_k_cu_3801f224_140694cuda3std3__48in_placeE - _ZN40_INTERNAL_4c506bd6_4_k_cu_3801f224_140694cuda3std3__45__cpo6cbeginE)
_ZN40_INTERNAL_4c506bd6_4_k_cu_3801f224_140694cuda3std3__45__cpo6cbeginE:
	.zero		1
	.type		_ZN40_INTERNAL_4c506bd6_4_k_cu_3801f224_140694cuda3std3__48in_placeE,@object
	.size		_ZN40_INTERNAL_4c506bd6_4_k_cu_3801f224_140694cuda3std3__48in_placeE,(_ZN40_INTERNAL_4c506bd6_4_k_cu_3801f224_140694cuda3std6ranges3__45__cpo9iter_moveE - _ZN40_INTERNAL_4c506bd6_4_k_cu_3801f224_140694cuda3std3__48in_placeE)
_ZN40_INTERNAL_4c506bd6_4_k_cu_3801f224_140694cuda3std3__48in_placeE:
	.zero		1
	.type		_ZN40_INTERNAL_4c506bd6_4_k_cu_3801f224_140694cuda3std6ranges3__45__cpo9iter_moveE,@object
	.size		_ZN40_INTERNAL_4c506bd6_4_k_cu_3801f224_140694cuda3std6ranges3__45__cpo9iter_moveE,(_ZN40_INTERNAL_4c506bd6_4_k_cu_3801f224_140694cuda3std3__45__cpo5beginE - _ZN40_INTERNAL_4c506bd6_4_k_cu_3801f224_140694cuda3std6ranges3__45__cpo9iter_moveE)
_ZN40_INTERNAL_4c506bd6_4_k_cu_3801f224_140694cuda3std6ranges3__45__cpo9iter_moveE:
	.zero		1
	.type		_ZN40_INTERNAL_4c506bd6_4_k_cu_3801f224_140694cuda3std3__45__cpo5beginE,@object
	.size		_ZN40_INTERNAL_4c506bd6_4_k_cu_3801f224_140694cuda3std3__45__cpo5beginE,(_ZN40_INTERNAL_4c506bd6_4_k_cu_3801f224_140694cuda3std3__442_GLOBAL__N__4c506bd6_4_k_cu_3801f224_140696ignoreE - _ZN40_INTERNAL_4c506bd6_4_k_cu_3801f224_140694cuda3std3__45__cpo5beginE)
_ZN40_INTERNAL_4c506bd6_4_k_cu_3801f224_140694cuda3std3__45__cpo5beginE:
	.zero		1
	.type		_ZN40_INTERNAL_4c506bd6_4_k_cu_3801f224_140694cuda3std3__442_GLOBAL__N__4c506bd6_4_k_cu_3801f224_140696ignoreE,@object
	.size		_ZN40_INTERNAL_4c506bd6_4_k_cu_3801f224_140694cuda3std3__442_GLOBAL__N__4c506bd6_4_k_cu_3801f224_140696ignoreE,(_ZN40_INTERNAL_4c506bd6_4_k_cu_3801f224_140694cute7productE - _ZN40_INTERNAL_4c506bd6_4_k_cu_3801f224_140694cuda3std3__442_GLOBAL__N__4c506bd6_4_k_cu_3801f224_140696ignoreE)
_ZN40_INTERNAL_4c506bd6_4_k_cu_3801f224_140694cuda3std3__442_GLOBAL__N__4c506bd6_4_k_cu_3801f224_140696ignoreE:
	.zero		1
	.type		_ZN40_INTERNAL_4c506bd6_4_k_cu_3801f224_140694cute7productE,@object
	.size		_ZN40_INTERNAL_4c506bd6_4_k_cu_3801f224_140694cute7productE,(_ZN40_INTERNAL_4c506bd6_4_k_cu_3801f224_140694cuda3std3__45__cpo3endE - _ZN40_INTERNAL_4c506bd6_4_k_cu_3801f224_140694cute7productE)
_ZN40_INTERNAL_4c506bd6_4_k_cu_3801f224_140694cute7productE:
	.zero		1
	.type		_ZN40_INTERNAL_4c506bd6_4_k_cu_3801f224_140694cuda3std3__45__cpo3endE,@object
	.size		_ZN40_INTERNAL_4c506bd6_4_k_cu_3801f224_140694cuda3std3__45__cpo3endE,(_ZN40_INTERNAL_4c506bd6_4_k_cu_3801f224_140694cuda3std3__419piecewise_constructE - _ZN40_INTERNAL_4c506bd6_4_k_cu_3801f224_140694cuda3std3__45__cpo3endE)
_ZN40_INTERNAL_4c506bd6_4_k_cu_3801f224_140694cuda3std3__45__cpo3endE:
	.zero		1
	.type		_ZN40_INTERNAL_4c506bd6_4_k_cu_3801f224_140694cuda3std3__419piecewise_constructE,@object
	.size		_ZN40_INTERNAL_4c506bd6_4_k_cu_3801f224_140694cuda3std3__419piecewise_constructE,(_ZN40_INTERNAL_4c506bd6_4_k_cu_3801f224_140694cuda3std3__45__cpo4cendE - _ZN40_INTERNAL_4c506bd6_4_k_cu_3801f224_140694cuda3std3__419piecewise_constructE)
_ZN40_INTERNAL_4c506bd6_4_k_cu_3801f224_140694cuda3std3__419piecewise_constructE:
	.zero		1
	.type		_ZN40_INTERNAL_4c506bd6_4_k_cu_3801f224_140694cuda3std3__45__cpo4cendE,@object
	.size		_ZN40_INTERNAL_4c506bd6_4_k_cu_3801f224_140694cuda3std3__45__cpo4cendE,(_ZN40_INTERNAL_4c506bd6_4_k_cu_3801f224_140694cuda3std6ranges3__45__cpo4swapE - _ZN40_INTERNAL_4c506bd6_4_k_cu_3801f224_140694cuda3std3__45__cpo4cendE)
_ZN40_INTERNAL_4c506bd6_4_k_cu_3801f224_140694cuda3std3__45__cpo4cendE:
	.zero		1
	.type		_ZN40_INTERNAL_4c506bd6_4_k_cu_3801f224_140694cuda3std6ranges3__45__cpo4swapE,@object
	.size		_ZN40_INTERNAL_4c506bd6_4_k_cu_3801f224_140694cuda3std6ranges3__45__cpo4swapE,(.L_10 - _ZN40_INTERNAL_4c506bd6_4_k_cu_3801f224_140694cuda3std6ranges3__45__cpo4swapE)
_ZN40_INTERNAL_4c506bd6_4_k_cu_3801f224_140694cuda3std6ranges3__45__cpo4swapE:
	.zero		1
.L_10:


//--------------------- .nv.constant0._ZN7cutlass13device_kernelINS_4gemm6kernel13GemmUniversalIN4cute5tupleIJiiiiEEENS1_10collective13CollectiveMmaINS1_35MainloopSm100TmaUmmaWarpSpecializedILi2ELi2ELi4ENS5_IJNS4_1CILi4EEENSA_ILi2EEENSA_ILi1EEEEEEEENS5_IJNSA_ILi256EEENSA_ILi128EEESH_EEEfNS5_IJlSD_lEEEfSJ_NS4_8TiledMMAINS4_8MMA_AtomIJNS4_23SM100_MMA_TF32_2x1SM_SSINS_10tfloat32_tESN_fLi256ELi128ELNS4_4UMMA5MajorE0ELSP_0ELNSO_7ScaleInE0ELSQ_0EEEEEENS4_6LayoutINS5_IJSD_SD_SD_EEENS5_IJNSA_ILi0EEESV_SV_EEEEENS5_IJNS4_10UnderscoreESY_SY_EEEEENS4_28SM100_TMA_2SM_LOAD_MULTICASTENS4_14ComposedLayoutINS4_7SwizzleILi3ELi4ELi3EEENS4_18smem_ptr_flag_bitsILi32EEENST_INS5_IJNSA_ILi8EEENSA_ILi32EEEEEENS5_IJS18_SD_EEEEEEEvNS4_8identityES11_S1C_vS1D_EENS_8epilogue10collective18CollectiveEpilogueINS1F_23Sm100TmaWarpSpecializedILi4ELi2ELi16ELb1ELb0EEEJNS5_IJSH_SH_SH_EEENS5_IJNST_ISH_SD_EENST_INSA_ILi16EEESD_EEEEEfSJ_fSJ_NS1F_6fusion15FusionCallbacksIS1J_NS1P_17LinearCombinationIffffLNS_15FloatRoundStyleE2EEES1K_S1O_JEEENS4_5SM1004TMEM4LOAD26SM100_TMEM_LOAD_32dp32b16xENS4_13SM90_TMA_LOADENS12_INS13_ILi2ELi4ELi3EEES16_NST_INS5_IJS17_S1M_EEENS5_IJS1M_SD_EEEEEEENS4_39AutoVectorizingCopyWithAssumedAlignmentILi128EEENS4_14SM90_TMA_STOREES24_S26_S26_EEEvvEEEEvNT_6ParamsE --------------------------
	.section	.nv.constant0._ZN7cutlass13device_kernelINS_4gemm6kernel13GemmUniversalIN4cute5tupleIJiiiiEEENS1_10collective13CollectiveMmaINS1_35MainloopSm100TmaUmmaWarpSpecializedILi2ELi2ELi4ENS5_IJNS4_1CILi4EEENSA_ILi2EEENSA_ILi1EEEEEEEENS5_IJNSA_ILi256EEENSA_ILi128EEESH_EEEfNS5_IJlSD_lEEEfSJ_NS4_8TiledMMAINS4_8MMA_AtomIJNS4_23SM100_MMA_TF32_2x1SM_SSINS_10tfloat32_tESN_fLi256ELi128ELNS4_4UMMA5MajorE0ELSP_0ELNSO_7ScaleInE0ELSQ_0EEEEEENS4_6LayoutINS5_IJSD_SD_SD_EEENS5_IJNSA_ILi0EEESV_SV_EEEEENS5_IJNS4_10UnderscoreESY_SY_EEEEENS4_28SM100_TMA_2SM_LOAD_MULTICASTENS4_14ComposedLayoutINS4_7SwizzleILi3ELi4ELi3EEENS4_18smem_ptr_flag_bitsILi32EEENST_INS5_IJNSA_ILi8EEENSA_ILi32EEEEEENS5_IJS18_SD_EEEEEEEvNS4_8identityES11_S1C_vS1D_EENS_8epilogue10collective18CollectiveEpilogueINS1F_23Sm100TmaWarpSpecializedILi4ELi2ELi16ELb1ELb0EEEJNS5_IJSH_SH_SH_EEENS5_IJNST_ISH_SD_EENST_INSA_ILi16EEESD_EEEEEfSJ_fSJ_NS1F_6fusion15FusionCallbacksIS1J_NS1P_17LinearCombinationIffffLNS_15FloatRoundStyleE2EEES1K_S1O_JEEENS4_5SM1004TMEM4LOAD26SM100_TMEM_LOAD_32dp32b16xENS4_13SM90_TMA_LOADENS12_INS13_ILi2ELi4ELi3EEES16_NST_INS5_IJS17_S1M_EEENS5_IJS1M_SD_EEEEEEENS4_39AutoVectorizingCopyWithAssumedAlignmentILi128EEENS4_14SM90_TMA_STOREES24_S26_S26_EEEvvEEEEvNT_6ParamsE,"a",@progbits
	.sectionflags	@""
	.align	4
.nv.constant0._ZN7cutlass13device_kernelINS_4gemm6kernel13GemmUniversalIN4cute5tupleIJiiiiEEENS1_10collective13CollectiveMmaINS1_35MainloopSm100TmaUmmaWarpSpecializedILi2ELi2ELi4ENS5_IJNS4_1CILi4EEENSA_ILi2EEENSA_ILi1EEEEEEEENS5_IJNSA_ILi256EEENSA_ILi128EEESH_EEEfNS5_IJlSD_lEEEfSJ_NS4_8TiledMMAINS4_8MMA_AtomIJNS4_23SM100_MMA_TF32_2x1SM_SSINS_10tfloat32_tESN_fLi256ELi128ELNS4_4UMMA5MajorE0ELSP_0ELNSO_7ScaleInE0ELSQ_0EEEEEENS4_6LayoutINS5_IJSD_SD_SD_EEENS5_IJNSA_ILi0EEESV_SV_EEEEENS5_IJNS4_10UnderscoreESY_SY_EEEEENS4_28SM100_TMA_2SM_LOAD_MULTICASTENS4_14ComposedLayoutINS4_7SwizzleILi3ELi4ELi3EEENS4_18smem_ptr_flag_bitsILi32EEENST_INS5_IJNSA_ILi8EEENSA_ILi32EEEEEENS5_IJS18_SD_EEEEEEEvNS4_8identityES11_S1C_vS1D_EENS_8epilogue10collective18CollectiveEpilogueINS1F_23Sm100TmaWarpSpecializedILi4ELi2ELi16ELb1ELb0EEEJNS5_IJSH_SH_SH_EEENS5_IJNST_ISH_SD_EENST_INSA_ILi16EEESD_EEEEEfSJ_fSJ_NS1F_6fusion15FusionCallbacksIS1J_NS1P_17LinearCombinationIffffLNS_15FloatRoundStyleE2EEES1K_S1O_JEEENS4_5SM1004TMEM4LOAD26SM100_TMEM_LOAD_32dp32b16xENS4_13SM90_TMA_LOADENS12_INS13_ILi2ELi4ELi3EEES16_NST_INS5_IJS17_S1M_EEENS5_IJS1M_SD_EEEEEEENS4_39AutoVectorizingCopyWithAssumedAlignmentILi128EEENS4_14SM90_TMA_STOREES24_S26_S26_EEEvvEEEEvNT_6ParamsE:
	.zero		2944


//--------------------- SYMBOLS --------------------------

	.type		.nv.reservedSmem.offset0,@object
	.size		.nv.reservedSmem.offset0,0x4
	.type		.nv.reservedSmem.cap,@object
	.size		.nv.reservedSmem.cap,0x4
	.type		__assertfail,@function
